//
// Generated by NVIDIA NVVM Compiler
//
// Compiler Build ID: CL-36424714
// Cuda compilation tools, release 13.0, V13.0.88
// Based on NVVM 20.0.0
//

.version 9.0
.target sm_100
.address_size 64

	// .globl	_Z12naive_matmuliiifPKfS0_fPf
// _ZZ14gemm_submat4x4iiifPKfS0_fPfE2sa has been demoted
// _ZZ14gemm_submat4x4iiifPKfS0_fPfE2sb has been demoted

.visible .entry _Z12naive_matmuliiifPKfS0_fPf(
	.param .u32 _Z12naive_matmuliiifPKfS0_fPf_param_0,
	.param .u32 _Z12naive_matmuliiifPKfS0_fPf_param_1,
	.param .u32 _Z12naive_matmuliiifPKfS0_fPf_param_2,
	.param .f32 _Z12naive_matmuliiifPKfS0_fPf_param_3,
	.param .u64 .ptr .align 1 _Z12naive_matmuliiifPKfS0_fPf_param_4,
	.param .u64 .ptr .align 1 _Z12naive_matmuliiifPKfS0_fPf_param_5,
	.param .f32 _Z12naive_matmuliiifPKfS0_fPf_param_6,
	.param .u64 .ptr .align 1 _Z12naive_matmuliiifPKfS0_fPf_param_7
)
{
	.reg .pred 	%p<10>;
	.reg .b32 	%r<74>;
	.reg .b32 	%f<75>;
	.reg .b64 	%rd<107>;

	ld.param.u32 	%r39, [_Z12naive_matmuliiifPKfS0_fPf_param_0];
	ld.param.u32 	%r40, [_Z12naive_matmuliiifPKfS0_fPf_param_2];
	ld.param.u64 	%rd9, [_Z12naive_matmuliiifPKfS0_fPf_param_4];
	ld.param.u64 	%rd10, [_Z12naive_matmuliiifPKfS0_fPf_param_5];
	cvta.to.global.u64 	%rd1, %rd10;
	cvta.to.global.u64 	%rd2, %rd9;
	mov.u32 	%r1, %tid.x;
	mov.u32 	%r2, %tid.y;
	mov.u32 	%r41, %ctaid.x;
	mov.u32 	%r42, %ctaid.y;
	shl.b32 	%r43, %r41, 5;
	cvt.s64.s32 	%rd3, %r43;
	shl.b32 	%r44, %r42, 5;
	mul.lo.s32 	%r45, %r40, %r44;
	cvt.s64.s32 	%rd4, %r45;
	mad.lo.s32 	%r3, %r39, %r44, %r43;
	setp.lt.s32 	%p1, %r40, 1;
	mov.f32 	%f74, 0f00000000;
	@%p1 bra 	$L__BB0_12;
	mul.lo.s32 	%r4, %r40, %r2;
	and.b32  	%r5, %r40, 7;
	setp.lt.u32 	%p2, %r40, 8;
	mov.f32 	%f74, 0f00000000;
	mov.b32 	%r72, 0;
	@%p2 bra 	$L__BB0_4;
	and.b32  	%r72, %r40, 2147483640;
	neg.s32 	%r70, %r72;
	mad.lo.s32 	%r68, %r39, 7, %r1;
	mad.lo.s32 	%r67, %r39, 6, %r1;
	mad.lo.s32 	%r66, %r39, 5, %r1;
	shl.b32 	%r47, %r39, 2;
	add.s32 	%r65, %r1, %r47;
	mad.lo.s32 	%r64, %r39, 3, %r1;
	shl.b32 	%r48, %r39, 1;
	add.s32 	%r63, %r1, %r48;
	cvt.u64.u32 	%rd11, %r4;
	add.s64 	%rd12, %rd4, %rd11;
	shl.b64 	%rd13, %rd12, 2;
	add.s64 	%rd14, %rd13, %rd1;
	add.s64 	%rd106, %rd14, 16;
	add.s32 	%r62, %r1, %r39;
	mov.f32 	%f74, 0f00000000;
	mov.u32 	%r69, %r1;
$L__BB0_3:
	.pragma "nounroll";
	cvt.s64.s32 	%rd15, %r69;
	add.s64 	%rd16, %rd15, %rd3;
	shl.b64 	%rd17, %rd16, 2;
	add.s64 	%rd18, %rd2, %rd17;
	ld.global.f32 	%f19, [%rd18];
	ld.global.f32 	%f20, [%rd106+-16];
	fma.rn.f32 	%f21, %f19, %f20, %f74;
	cvt.s64.s32 	%rd19, %r62;
	add.s64 	%rd20, %rd19, %rd3;
	shl.b64 	%rd21, %rd20, 2;
	add.s64 	%rd22, %rd2, %rd21;
	ld.global.f32 	%f22, [%rd22];
	ld.global.f32 	%f23, [%rd106+-12];
	fma.rn.f32 	%f24, %f22, %f23, %f21;
	cvt.s64.s32 	%rd23, %r63;
	add.s64 	%rd24, %rd23, %rd3;
	shl.b64 	%rd25, %rd24, 2;
	add.s64 	%rd26, %rd2, %rd25;
	ld.global.f32 	%f25, [%rd26];
	ld.global.f32 	%f26, [%rd106+-8];
	fma.rn.f32 	%f27, %f25, %f26, %f24;
	cvt.s64.s32 	%rd27, %r64;
	add.s64 	%rd28, %rd27, %rd3;
	shl.b64 	%rd29, %rd28, 2;
	add.s64 	%rd30, %rd2, %rd29;
	ld.global.f32 	%f28, [%rd30];
	ld.global.f32 	%f29, [%rd106+-4];
	fma.rn.f32 	%f30, %f28, %f29, %f27;
	cvt.s64.s32 	%rd31, %r65;
	add.s64 	%rd32, %rd31, %rd3;
	shl.b64 	%rd33, %rd32, 2;
	add.s64 	%rd34, %rd2, %rd33;
	ld.global.f32 	%f31, [%rd34];
	ld.global.f32 	%f32, [%rd106];
	fma.rn.f32 	%f33, %f31, %f32, %f30;
	cvt.s64.s32 	%rd35, %r66;
	add.s64 	%rd36, %rd35, %rd3;
	shl.b64 	%rd37, %rd36, 2;
	add.s64 	%rd38, %rd2, %rd37;
	ld.global.f32 	%f34, [%rd38];
	ld.global.f32 	%f35, [%rd106+4];
	fma.rn.f32 	%f36, %f34, %f35, %f33;
	cvt.s64.s32 	%rd39, %r67;
	add.s64 	%rd40, %rd39, %rd3;
	shl.b64 	%rd41, %rd40, 2;
	add.s64 	%rd42, %rd2, %rd41;
	ld.global.f32 	%f37, [%rd42];
	ld.global.f32 	%f38, [%rd106+8];
	fma.rn.f32 	%f39, %f37, %f38, %f36;
	cvt.s64.s32 	%rd43, %r68;
	add.s64 	%rd44, %rd43, %rd3;
	shl.b64 	%rd45, %rd44, 2;
	add.s64 	%rd46, %rd2, %rd45;
	ld.global.f32 	%f40, [%rd46];
	ld.global.f32 	%f41, [%rd106+12];
	fma.rn.f32 	%f74, %f40, %f41, %f39;
	add.s32 	%r70, %r70, 8;
	shl.b32 	%r49, %r39, 3;
	add.s32 	%r69, %r69, %r49;
	add.s32 	%r68, %r68, %r49;
	add.s32 	%r67, %r67, %r49;
	add.s32 	%r66, %r66, %r49;
	add.s32 	%r65, %r65, %r49;
	add.s32 	%r64, %r64, %r49;
	add.s32 	%r63, %r63, %r49;
	add.s64 	%rd106, %rd106, 32;
	add.s32 	%r62, %r62, %r49;
	setp.ne.s32 	%p3, %r70, 0;
	@%p3 bra 	$L__BB0_3;
$L__BB0_4:
	setp.eq.s32 	%p4, %r5, 0;
	@%p4 bra 	$L__BB0_12;
	and.b32  	%r34, %r40, 3;
	setp.lt.u32 	%p5, %r5, 4;
	@%p5 bra 	$L__BB0_7;
	mad.lo.s32 	%r50, %r72, %r39, %r1;
	cvt.s64.s32 	%rd47, %r50;
	add.s64 	%rd48, %rd47, %rd3;
	shl.b64 	%rd49, %rd48, 2;
	add.s64 	%rd50, %rd2, %rd49;
	ld.global.f32 	%f43, [%rd50];
	add.s32 	%r51, %r72, %r4;
	cvt.u64.u32 	%rd51, %r51;
	add.s64 	%rd52, %rd51, %rd4;
	shl.b64 	%rd53, %rd52, 2;
	add.s64 	%rd54, %rd1, %rd53;
	ld.global.f32 	%f44, [%rd54];
	fma.rn.f32 	%f45, %f43, %f44, %f74;
	add.s32 	%r52, %r50, %r39;
	cvt.s64.s32 	%rd55, %r52;
	add.s64 	%rd56, %rd55, %rd3;
	shl.b64 	%rd57, %rd56, 2;
	add.s64 	%rd58, %rd2, %rd57;
	ld.global.f32 	%f46, [%rd58];
	cvt.u64.u32 	%rd59, %r4;
	cvt.u64.u32 	%rd60, %r72;
	add.s64 	%rd61, %rd60, %rd59;
	add.s64 	%rd62, %rd61, %rd4;
	shl.b64 	%rd63, %rd62, 2;
	add.s64 	%rd64, %rd1, %rd63;
	ld.global.f32 	%f47, [%rd64+4];
	fma.rn.f32 	%f48, %f46, %f47, %f45;
	add.s32 	%r53, %r52, %r39;
	cvt.s64.s32 	%rd65, %r53;
	add.s64 	%rd66, %rd65, %rd3;
	shl.b64 	%rd67, %rd66, 2;
	add.s64 	%rd68, %rd2, %rd67;
	ld.global.f32 	%f49, [%rd68];
	ld.global.f32 	%f50, [%rd64+8];
	fma.rn.f32 	%f51, %f49, %f50, %f48;
	add.s32 	%r54, %r53, %r39;
	cvt.s64.s32 	%rd69, %r54;
	add.s64 	%rd70, %rd69, %rd3;
	shl.b64 	%rd71, %rd70, 2;
	add.s64 	%rd72, %rd2, %rd71;
	ld.global.f32 	%f52, [%rd72];
	ld.global.f32 	%f53, [%rd64+12];
	fma.rn.f32 	%f74, %f52, %f53, %f51;
	add.s32 	%r72, %r72, 4;
$L__BB0_7:
	setp.eq.s32 	%p6, %r34, 0;
	@%p6 bra 	$L__BB0_12;
	setp.eq.s32 	%p7, %r34, 1;
	@%p7 bra 	$L__BB0_10;
	mad.lo.s32 	%r55, %r72, %r39, %r1;
	cvt.s64.s32 	%rd73, %r55;
	add.s64 	%rd74, %rd73, %rd3;
	shl.b64 	%rd75, %rd74, 2;
	add.s64 	%rd76, %rd2, %rd75;
	ld.global.f32 	%f55, [%rd76];
	add.s32 	%r56, %r72, %r4;
	cvt.u64.u32 	%rd77, %r56;
	add.s64 	%rd78, %rd77, %rd4;
	shl.b64 	%rd79, %rd78, 2;
	add.s64 	%rd80, %rd1, %rd79;
	ld.global.f32 	%f56, [%rd80];
	fma.rn.f32 	%f57, %f55, %f56, %f74;
	add.s32 	%r57, %r55, %r39;
	cvt.s64.s32 	%rd81, %r57;
	add.s64 	%rd82, %rd81, %rd3;
	shl.b64 	%rd83, %rd82, 2;
	add.s64 	%rd84, %rd2, %rd83;
	ld.global.f32 	%f58, [%rd84];
	cvt.u64.u32 	%rd85, %r4;
	cvt.u64.u32 	%rd86, %r72;
	add.s64 	%rd87, %rd86, %rd85;
	add.s64 	%rd88, %rd87, %rd4;
	shl.b64 	%rd89, %rd88, 2;
	add.s64 	%rd90, %rd1, %rd89;
	ld.global.f32 	%f59, [%rd90+4];
	fma.rn.f32 	%f74, %f58, %f59, %f57;
	add.s32 	%r72, %r72, 2;
$L__BB0_10:
	and.b32  	%r58, %r40, 1;
	setp.eq.b32 	%p8, %r58, 1;
	not.pred 	%p9, %p8;
	@%p9 bra 	$L__BB0_12;
	mad.lo.s32 	%r59, %r72, %r39, %r1;
	cvt.s64.s32 	%rd91, %r59;
	add.s64 	%rd92, %rd91, %rd3;
	shl.b64 	%rd93, %rd92, 2;
	add.s64 	%rd94, %rd2, %rd93;
	ld.global.f32 	%f60, [%rd94];
	add.s32 	%r60, %r72, %r4;
	cvt.u64.u32 	%rd95, %r60;
	add.s64 	%rd96, %rd95, %rd4;
	shl.b64 	%rd97, %rd96, 2;
	add.s64 	%rd98, %rd1, %rd97;
	ld.global.f32 	%f61, [%rd98];
	fma.rn.f32 	%f74, %f60, %f61, %f74;
$L__BB0_12:
	ld.param.u64 	%rd105, [_Z12naive_matmuliiifPKfS0_fPf_param_7];
	ld.param.f32 	%f66, [_Z12naive_matmuliiifPKfS0_fPf_param_6];
	ld.param.f32 	%f65, [_Z12naive_matmuliiifPKfS0_fPf_param_3];
	cvt.s64.s32 	%rd99, %r3;
	cvta.to.global.u64 	%rd100, %rd105;
	mad.lo.s32 	%r61, %r39, %r2, %r1;
	cvt.s64.s32 	%rd101, %r61;
	add.s64 	%rd102, %rd99, %rd101;
	shl.b64 	%rd103, %rd102, 2;
	add.s64 	%rd104, %rd100, %rd103;
	ld.global.f32 	%f62, [%rd104];
	mul.f32 	%f63, %f66, %f62;
	fma.rn.f32 	%f64, %f65, %f74, %f63;
	st.global.f32 	[%rd104], %f64;
	ret;

}
	// .globl	_Z14gemm_submat4x4iiifPKfS0_fPf
.visible .entry _Z14gemm_submat4x4iiifPKfS0_fPf(
	.param .u32 _Z14gemm_submat4x4iiifPKfS0_fPf_param_0,
	.param .u32 _Z14gemm_submat4x4iiifPKfS0_fPf_param_1,
	.param .u32 _Z14gemm_submat4x4iiifPKfS0_fPf_param_2,
	.param .f32 _Z14gemm_submat4x4iiifPKfS0_fPf_param_3,
	.param .u64 .ptr .align 1 _Z14gemm_submat4x4iiifPKfS0_fPf_param_4,
	.param .u64 .ptr .align 1 _Z14gemm_submat4x4iiifPKfS0_fPf_param_5,
	.param .f32 _Z14gemm_submat4x4iiifPKfS0_fPf_param_6,
	.param .u64 .ptr .align 1 _Z14gemm_submat4x4iiifPKfS0_fPf_param_7
)
{
	.reg .pred 	%p<3>;
	.reg .b32 	%r<44>;
	.reg .b32 	%f<511>;
	.reg .b64 	%rd<32>;
	// demoted variable
	.shared .align 4 .b8 _ZZ14gemm_submat4x4iiifPKfS0_fPfE2sa[4096];
	// demoted variable
	.shared .align 4 .b8 _ZZ14gemm_submat4x4iiifPKfS0_fPfE2sb[4096];
	ld.param.u32 	%r9, [_Z14gemm_submat4x4iiifPKfS0_fPf_param_0];
	ld.param.u32 	%r10, [_Z14gemm_submat4x4iiifPKfS0_fPf_param_2];
	ld.param.u64 	%rd7, [_Z14gemm_submat4x4iiifPKfS0_fPf_param_4];
	ld.param.u64 	%rd8, [_Z14gemm_submat4x4iiifPKfS0_fPf_param_5];
	mov.u32 	%r1, %tid.x;
	mov.u32 	%r11, %ctaid.x;
	mov.u32 	%r12, %ctaid.y;
	shl.b32 	%r2, %r1, 2;
	shr.u32 	%r3, %r1, 2;
	shl.b32 	%r4, %r11, 6;
	shl.b32 	%r5, %r12, 6;
	setp.lt.s32 	%p1, %r10, 1;
	mov.f32 	%f495, 0f00000000;
	mov.f32 	%f496, %f495;
	mov.f32 	%f497, %f495;
	mov.f32 	%f498, %f495;
	mov.f32 	%f499, %f495;
	mov.f32 	%f500, %f495;
	mov.f32 	%f501, %f495;
	mov.f32 	%f502, %f495;
	mov.f32 	%f503, %f495;
	mov.f32 	%f504, %f495;
	mov.f32 	%f505, %f495;
	mov.f32 	%f506, %f495;
	mov.f32 	%f507, %f495;
	mov.f32 	%f508, %f495;
	mov.f32 	%f509, %f495;
	mov.f32 	%f510, %f495;
	@%p1 bra 	$L__BB1_3;
	mul.lo.s32 	%r14, %r10, %r5;
	and.b32  	%r15, %r2, 12;
	shr.u32 	%r16, %r1, 4;
	and.b32  	%r18, %r2, 60;
	mad.lo.s32 	%r19, %r9, %r16, %r18;
	mad.lo.s32 	%r20, %r10, %r3, %r15;
	shl.b32 	%r21, %r3, 2;
	shl.b32 	%r22, %r2, 8;
	and.b32  	%r23, %r22, 3072;
	or.b32  	%r24, %r23, %r21;
	mov.u32 	%r25, _ZZ14gemm_submat4x4iiifPKfS0_fPfE2sb;
	add.s32 	%r6, %r25, %r24;
	mul.wide.s32 	%rd10, %r14, 4;
	mul.wide.u32 	%rd11, %r20, 4;
	add.s64 	%rd12, %rd10, %rd11;
	cvta.to.global.u64 	%rd13, %rd8;
	add.s64 	%rd31, %rd13, %rd12;
	mul.wide.s32 	%rd14, %r4, 4;
	mul.wide.s32 	%rd15, %r19, 4;
	add.s64 	%rd16, %rd14, %rd15;
	cvta.to.global.u64 	%rd17, %rd7;
	add.s64 	%rd30, %rd17, %rd16;
	mov.f32 	%f510, 0f00000000;
	mov.b32 	%r43, 0;
	mov.f32 	%f509, %f510;
	mov.f32 	%f508, %f510;
	mov.f32 	%f507, %f510;
	mov.f32 	%f506, %f510;
	mov.f32 	%f505, %f510;
	mov.f32 	%f504, %f510;
	mov.f32 	%f503, %f510;
	mov.f32 	%f502, %f510;
	mov.f32 	%f501, %f510;
	mov.f32 	%f500, %f510;
	mov.f32 	%f499, %f510;
	mov.f32 	%f498, %f510;
	mov.f32 	%f497, %f510;
	mov.f32 	%f496, %f510;
	mov.f32 	%f495, %f510;
$L__BB1_2:
	ld.global.v4.f32 	{%f53, %f54, %f55, %f56}, [%rd30];
	ld.global.v4.f32 	{%f57, %f58, %f59, %f60}, [%rd31];
	shl.b32 	%r27, %r1, 4;
	mov.u32 	%r28, _ZZ14gemm_submat4x4iiifPKfS0_fPfE2sa;
	add.s32 	%r29, %r28, %r27;
	st.shared.v4.f32 	[%r29], {%f53, %f54, %f55, %f56};
	st.shared.f32 	[%r6], %f57;
	st.shared.f32 	[%r6+256], %f58;
	st.shared.f32 	[%r6+512], %f59;
	st.shared.f32 	[%r6+768], %f60;
	bar.sync 	0;
	and.b32  	%r30, %r27, 240;
	add.s32 	%r31, %r28, %r30;
	ld.shared.v4.f32 	{%f61, %f62, %f63, %f64}, [%r31];
	and.b32  	%r32, %r1, 1008;
	add.s32 	%r34, %r25, %r32;
	ld.shared.v4.f32 	{%f65, %f66, %f67, %f68}, [%r34];
	fma.rn.f32 	%f69, %f61, %f65, %f495;
	fma.rn.f32 	%f70, %f62, %f65, %f496;
	fma.rn.f32 	%f71, %f63, %f65, %f497;
	fma.rn.f32 	%f72, %f64, %f65, %f498;
	fma.rn.f32 	%f73, %f61, %f66, %f499;
	fma.rn.f32 	%f74, %f62, %f66, %f500;
	fma.rn.f32 	%f75, %f63, %f66, %f501;
	fma.rn.f32 	%f76, %f64, %f66, %f502;
	fma.rn.f32 	%f77, %f61, %f67, %f503;
	fma.rn.f32 	%f78, %f62, %f67, %f504;
	fma.rn.f32 	%f79, %f63, %f67, %f505;
	fma.rn.f32 	%f80, %f64, %f67, %f506;
	fma.rn.f32 	%f81, %f61, %f68, %f507;
	fma.rn.f32 	%f82, %f62, %f68, %f508;
	fma.rn.f32 	%f83, %f63, %f68, %f509;
	fma.rn.f32 	%f84, %f64, %f68, %f510;
	ld.shared.v4.f32 	{%f85, %f86, %f87, %f88}, [%r31+256];
	ld.shared.v4.f32 	{%f89, %f90, %f91, %f92}, [%r34+256];
	fma.rn.f32 	%f93, %f85, %f89, %f69;
	fma.rn.f32 	%f94, %f86, %f89, %f70;
	fma.rn.f32 	%f95, %f87, %f89, %f71;
	fma.rn.f32 	%f96, %f88, %f89, %f72;
	fma.rn.f32 	%f97, %f85, %f90, %f73;
	fma.rn.f32 	%f98, %f86, %f90, %f74;
	fma.rn.f32 	%f99, %f87, %f90, %f75;
	fma.rn.f32 	%f100, %f88, %f90, %f76;
	fma.rn.f32 	%f101, %f85, %f91, %f77;
	fma.rn.f32 	%f102, %f86, %f91, %f78;
	fma.rn.f32 	%f103, %f87, %f91, %f79;
	fma.rn.f32 	%f104, %f88, %f91, %f80;
	fma.rn.f32 	%f105, %f85, %f92, %f81;
	fma.rn.f32 	%f106, %f86, %f92, %f82;
	fma.rn.f32 	%f107, %f87, %f92, %f83;
	fma.rn.f32 	%f108, %f88, %f92, %f84;
	ld.shared.v4.f32 	{%f109, %f110, %f111, %f112}, [%r31+512];
	ld.shared.v4.f32 	{%f113, %f114, %f115, %f116}, [%r34+512];
	fma.rn.f32 	%f117, %f109, %f113, %f93;
	fma.rn.f32 	%f118, %f110, %f113, %f94;
	fma.rn.f32 	%f119, %f111, %f113, %f95;
	fma.rn.f32 	%f120, %f112, %f113, %f96;
	fma.rn.f32 	%f121, %f109, %f114, %f97;
	fma.rn.f32 	%f122, %f110, %f114, %f98;
	fma.rn.f32 	%f123, %f111, %f114, %f99;
	fma.rn.f32 	%f124, %f112, %f114, %f100;
	fma.rn.f32 	%f125, %f109, %f115, %f101;
	fma.rn.f32 	%f126, %f110, %f115, %f102;
	fma.rn.f32 	%f127, %f111, %f115, %f103;
	fma.rn.f32 	%f128, %f112, %f115, %f104;
	fma.rn.f32 	%f129, %f109, %f116, %f105;
	fma.rn.f32 	%f130, %f110, %f116, %f106;
	fma.rn.f32 	%f131, %f111, %f116, %f107;
	fma.rn.f32 	%f132, %f112, %f116, %f108;
	ld.shared.v4.f32 	{%f133, %f134, %f135, %f136}, [%r31+768];
	ld.shared.v4.f32 	{%f137, %f138, %f139, %f140}, [%r34+768];
	fma.rn.f32 	%f141, %f133, %f137, %f117;
	fma.rn.f32 	%f142, %f134, %f137, %f118;
	fma.rn.f32 	%f143, %f135, %f137, %f119;
	fma.rn.f32 	%f144, %f136, %f137, %f120;
	fma.rn.f32 	%f145, %f133, %f138, %f121;
	fma.rn.f32 	%f146, %f134, %f138, %f122;
	fma.rn.f32 	%f147, %f135, %f138, %f123;
	fma.rn.f32 	%f148, %f136, %f138, %f124;
	fma.rn.f32 	%f149, %f133, %f139, %f125;
	fma.rn.f32 	%f150, %f134, %f139, %f126;
	fma.rn.f32 	%f151, %f135, %f139, %f127;
	fma.rn.f32 	%f152, %f136, %f139, %f128;
	fma.rn.f32 	%f153, %f133, %f140, %f129;
	fma.rn.f32 	%f154, %f134, %f140, %f130;
	fma.rn.f32 	%f155, %f135, %f140, %f131;
	fma.rn.f32 	%f156, %f136, %f140, %f132;
	ld.shared.v4.f32 	{%f157, %f158, %f159, %f160}, [%r31+1024];
	ld.shared.v4.f32 	{%f161, %f162, %f163, %f164}, [%r34+1024];
	fma.rn.f32 	%f165, %f157, %f161, %f141;
	fma.rn.f32 	%f166, %f158, %f161, %f142;
	fma.rn.f32 	%f167, %f159, %f161, %f143;
	fma.rn.f32 	%f168, %f160, %f161, %f144;
	fma.rn.f32 	%f169, %f157, %f162, %f145;
	fma.rn.f32 	%f170, %f158, %f162, %f146;
	fma.rn.f32 	%f171, %f159, %f162, %f147;
	fma.rn.f32 	%f172, %f160, %f162, %f148;
	fma.rn.f32 	%f173, %f157, %f163, %f149;
	fma.rn.f32 	%f174, %f158, %f163, %f150;
	fma.rn.f32 	%f175, %f159, %f163, %f151;
	fma.rn.f32 	%f176, %f160, %f163, %f152;
	fma.rn.f32 	%f177, %f157, %f164, %f153;
	fma.rn.f32 	%f178, %f158, %f164, %f154;
	fma.rn.f32 	%f179, %f159, %f164, %f155;
	fma.rn.f32 	%f180, %f160, %f164, %f156;
	ld.shared.v4.f32 	{%f181, %f182, %f183, %f184}, [%r31+1280];
	ld.shared.v4.f32 	{%f185, %f186, %f187, %f188}, [%r34+1280];
	fma.rn.f32 	%f189, %f181, %f185, %f165;
	fma.rn.f32 	%f190, %f182, %f185, %f166;
	fma.rn.f32 	%f191, %f183, %f185, %f167;
	fma.rn.f32 	%f192, %f184, %f185, %f168;
	fma.rn.f32 	%f193, %f181, %f186, %f169;
	fma.rn.f32 	%f194, %f182, %f186, %f170;
	fma.rn.f32 	%f195, %f183, %f186, %f171;
	fma.rn.f32 	%f196, %f184, %f186, %f172;
	fma.rn.f32 	%f197, %f181, %f187, %f173;
	fma.rn.f32 	%f198, %f182, %f187, %f174;
	fma.rn.f32 	%f199, %f183, %f187, %f175;
	fma.rn.f32 	%f200, %f184, %f187, %f176;
	fma.rn.f32 	%f201, %f181, %f188, %f177;
	fma.rn.f32 	%f202, %f182, %f188, %f178;
	fma.rn.f32 	%f203, %f183, %f188, %f179;
	fma.rn.f32 	%f204, %f184, %f188, %f180;
	ld.shared.v4.f32 	{%f205, %f206, %f207, %f208}, [%r31+1536];
	ld.shared.v4.f32 	{%f209, %f210, %f211, %f212}, [%r34+1536];
	fma.rn.f32 	%f213, %f205, %f209, %f189;
	fma.rn.f32 	%f214, %f206, %f209, %f190;
	fma.rn.f32 	%f215, %f207, %f209, %f191;
	fma.rn.f32 	%f216, %f208, %f209, %f192;
	fma.rn.f32 	%f217, %f205, %f210, %f193;
	fma.rn.f32 	%f218, %f206, %f210, %f194;
	fma.rn.f32 	%f219, %f207, %f210, %f195;
	fma.rn.f32 	%f220, %f208, %f210, %f196;
	fma.rn.f32 	%f221, %f205, %f211, %f197;
	fma.rn.f32 	%f222, %f206, %f211, %f198;
	fma.rn.f32 	%f223, %f207, %f211, %f199;
	fma.rn.f32 	%f224, %f208, %f211, %f200;
	fma.rn.f32 	%f225, %f205, %f212, %f201;
	fma.rn.f32 	%f226, %f206, %f212, %f202;
	fma.rn.f32 	%f227, %f207, %f212, %f203;
	fma.rn.f32 	%f228, %f208, %f212, %f204;
	ld.shared.v4.f32 	{%f229, %f230, %f231, %f232}, [%r31+1792];
	ld.shared.v4.f32 	{%f233, %f234, %f235, %f236}, [%r34+1792];
	fma.rn.f32 	%f237, %f229, %f233, %f213;
	fma.rn.f32 	%f238, %f230, %f233, %f214;
	fma.rn.f32 	%f239, %f231, %f233, %f215;
	fma.rn.f32 	%f240, %f232, %f233, %f216;
	fma.rn.f32 	%f241, %f229, %f234, %f217;
	fma.rn.f32 	%f242, %f230, %f234, %f218;
	fma.rn.f32 	%f243, %f231, %f234, %f219;
	fma.rn.f32 	%f244, %f232, %f234, %f220;
	fma.rn.f32 	%f245, %f229, %f235, %f221;
	fma.rn.f32 	%f246, %f230, %f235, %f222;
	fma.rn.f32 	%f247, %f231, %f235, %f223;
	fma.rn.f32 	%f248, %f232, %f235, %f224;
	fma.rn.f32 	%f249, %f229, %f236, %f225;
	fma.rn.f32 	%f250, %f230, %f236, %f226;
	fma.rn.f32 	%f251, %f231, %f236, %f227;
	fma.rn.f32 	%f252, %f232, %f236, %f228;
	ld.shared.v4.f32 	{%f253, %f254, %f255, %f256}, [%r31+2048];
	ld.shared.v4.f32 	{%f257, %f258, %f259, %f260}, [%r34+2048];
	fma.rn.f32 	%f261, %f253, %f257, %f237;
	fma.rn.f32 	%f262, %f254, %f257, %f238;
	fma.rn.f32 	%f263, %f255, %f257, %f239;
	fma.rn.f32 	%f264, %f256, %f257, %f240;
	fma.rn.f32 	%f265, %f253, %f258, %f241;
	fma.rn.f32 	%f266, %f254, %f258, %f242;
	fma.rn.f32 	%f267, %f255, %f258, %f243;
	fma.rn.f32 	%f268, %f256, %f258, %f244;
	fma.rn.f32 	%f269, %f253, %f259, %f245;
	fma.rn.f32 	%f270, %f254, %f259, %f246;
	fma.rn.f32 	%f271, %f255, %f259, %f247;
	fma.rn.f32 	%f272, %f256, %f259, %f248;
	fma.rn.f32 	%f273, %f253, %f260, %f249;
	fma.rn.f32 	%f274, %f254, %f260, %f250;
	fma.rn.f32 	%f275, %f255, %f260, %f251;
	fma.rn.f32 	%f276, %f256, %f260, %f252;
	ld.shared.v4.f32 	{%f277, %f278, %f279, %f280}, [%r31+2304];
	ld.shared.v4.f32 	{%f281, %f282, %f283, %f284}, [%r34+2304];
	fma.rn.f32 	%f285, %f277, %f281, %f261;
	fma.rn.f32 	%f286, %f278, %f281, %f262;
	fma.rn.f32 	%f287, %f279, %f281, %f263;
	fma.rn.f32 	%f288, %f280, %f281, %f264;
	fma.rn.f32 	%f289, %f277, %f282, %f265;
	fma.rn.f32 	%f290, %f278, %f282, %f266;
	fma.rn.f32 	%f291, %f279, %f282, %f267;
	fma.rn.f32 	%f292, %f280, %f282, %f268;
	fma.rn.f32 	%f293, %f277, %f283, %f269;
	fma.rn.f32 	%f294, %f278, %f283, %f270;
	fma.rn.f32 	%f295, %f279, %f283, %f271;
	fma.rn.f32 	%f296, %f280, %f283, %f272;
	fma.rn.f32 	%f297, %f277, %f284, %f273;
	fma.rn.f32 	%f298, %f278, %f284, %f274;
	fma.rn.f32 	%f299, %f279, %f284, %f275;
	fma.rn.f32 	%f300, %f280, %f284, %f276;
	ld.shared.v4.f32 	{%f301, %f302, %f303, %f304}, [%r31+2560];
	ld.shared.v4.f32 	{%f305, %f306, %f307, %f308}, [%r34+2560];
	fma.rn.f32 	%f309, %f301, %f305, %f285;
	fma.rn.f32 	%f310, %f302, %f305, %f286;
	fma.rn.f32 	%f311, %f303, %f305, %f287;
	fma.rn.f32 	%f312, %f304, %f305, %f288;
	fma.rn.f32 	%f313, %f301, %f306, %f289;
	fma.rn.f32 	%f314, %f302, %f306, %f290;
	fma.rn.f32 	%f315, %f303, %f306, %f291;
	fma.rn.f32 	%f316, %f304, %f306, %f292;
	fma.rn.f32 	%f317, %f301, %f307, %f293;
	fma.rn.f32 	%f318, %f302, %f307, %f294;
	fma.rn.f32 	%f319, %f303, %f307, %f295;
	fma.rn.f32 	%f320, %f304, %f307, %f296;
	fma.rn.f32 	%f321, %f301, %f308, %f297;
	fma.rn.f32 	%f322, %f302, %f308, %f298;
	fma.rn.f32 	%f323, %f303, %f308, %f299;
	fma.rn.f32 	%f324, %f304, %f308, %f300;
	ld.shared.v4.f32 	{%f325, %f326, %f327, %f328}, [%r31+2816];
	ld.shared.v4.f32 	{%f329, %f330, %f331, %f332}, [%r34+2816];
	fma.rn.f32 	%f333, %f325, %f329, %f309;
	fma.rn.f32 	%f334, %f326, %f329, %f310;
	fma.rn.f32 	%f335, %f327, %f329, %f311;
	fma.rn.f32 	%f336, %f328, %f329, %f312;
	fma.rn.f32 	%f337, %f325, %f330, %f313;
	fma.rn.f32 	%f338, %f326, %f330, %f314;
	fma.rn.f32 	%f339, %f327, %f330, %f315;
	fma.rn.f32 	%f340, %f328, %f330, %f316;
	fma.rn.f32 	%f341, %f325, %f331, %f317;
	fma.rn.f32 	%f342, %f326, %f331, %f318;
	fma.rn.f32 	%f343, %f327, %f331, %f319;
	fma.rn.f32 	%f344, %f328, %f331, %f320;
	fma.rn.f32 	%f345, %f325, %f332, %f321;
	fma.rn.f32 	%f346, %f326, %f332, %f322;
	fma.rn.f32 	%f347, %f327, %f332, %f323;
	fma.rn.f32 	%f348, %f328, %f332, %f324;
	ld.shared.v4.f32 	{%f349, %f350, %f351, %f352}, [%r31+3072];
	ld.shared.v4.f32 	{%f353, %f354, %f355, %f356}, [%r34+3072];
	fma.rn.f32 	%f357, %f349, %f353, %f333;
	fma.rn.f32 	%f358, %f350, %f353, %f334;
	fma.rn.f32 	%f359, %f351, %f353, %f335;
	fma.rn.f32 	%f360, %f352, %f353, %f336;
	fma.rn.f32 	%f361, %f349, %f354, %f337;
	fma.rn.f32 	%f362, %f350, %f354, %f338;
	fma.rn.f32 	%f363, %f351, %f354, %f339;
	fma.rn.f32 	%f364, %f352, %f354, %f340;
	fma.rn.f32 	%f365, %f349, %f355, %f341;
	fma.rn.f32 	%f366, %f350, %f355, %f342;
	fma.rn.f32 	%f367, %f351, %f355, %f343;
	fma.rn.f32 	%f368, %f352, %f355, %f344;
	fma.rn.f32 	%f369, %f349, %f356, %f345;
	fma.rn.f32 	%f370, %f350, %f356, %f346;
	fma.rn.f32 	%f371, %f351, %f356, %f347;
	fma.rn.f32 	%f372, %f352, %f356, %f348;
	ld.shared.v4.f32 	{%f373, %f374, %f375, %f376}, [%r31+3328];
	ld.shared.v4.f32 	{%f377, %f378, %f379, %f380}, [%r34+3328];
	fma.rn.f32 	%f381, %f373, %f377, %f357;
	fma.rn.f32 	%f382, %f374, %f377, %f358;
	fma.rn.f32 	%f383, %f375, %f377, %f359;
	fma.rn.f32 	%f384, %f376, %f377, %f360;
	fma.rn.f32 	%f385, %f373, %f378, %f361;
	fma.rn.f32 	%f386, %f374, %f378, %f362;
	fma.rn.f32 	%f387, %f375, %f378, %f363;
	fma.rn.f32 	%f388, %f376, %f378, %f364;
	fma.rn.f32 	%f389, %f373, %f379, %f365;
	fma.rn.f32 	%f390, %f374, %f379, %f366;
	fma.rn.f32 	%f391, %f375, %f379, %f367;
	fma.rn.f32 	%f392, %f376, %f379, %f368;
	fma.rn.f32 	%f393, %f373, %f380, %f369;
	fma.rn.f32 	%f394, %f374, %f380, %f370;
	fma.rn.f32 	%f395, %f375, %f380, %f371;
	fma.rn.f32 	%f396, %f376, %f380, %f372;
	ld.shared.v4.f32 	{%f397, %f398, %f399, %f400}, [%r31+3584];
	ld.shared.v4.f32 	{%f401, %f402, %f403, %f404}, [%r34+3584];
	fma.rn.f32 	%f405, %f397, %f401, %f381;
	fma.rn.f32 	%f406, %f398, %f401, %f382;
	fma.rn.f32 	%f407, %f399, %f401, %f383;
	fma.rn.f32 	%f408, %f400, %f401, %f384;
	fma.rn.f32 	%f409, %f397, %f402, %f385;
	fma.rn.f32 	%f410, %f398, %f402, %f386;
	fma.rn.f32 	%f411, %f399, %f402, %f387;
	fma.rn.f32 	%f412, %f400, %f402, %f388;
	fma.rn.f32 	%f413, %f397, %f403, %f389;
	fma.rn.f32 	%f414, %f398, %f403, %f390;
	fma.rn.f32 	%f415, %f399, %f403, %f391;
	fma.rn.f32 	%f416, %f400, %f403, %f392;
	fma.rn.f32 	%f417, %f397, %f404, %f393;
	fma.rn.f32 	%f418, %f398, %f404, %f394;
	fma.rn.f32 	%f419, %f399, %f404, %f395;
	fma.rn.f32 	%f420, %f400, %f404, %f396;
	ld.shared.v4.f32 	{%f421, %f422, %f423, %f424}, [%r31+3840];
	ld.shared.v4.f32 	{%f425, %f426, %f427, %f428}, [%r34+3840];
	fma.rn.f32 	%f495, %f421, %f425, %f405;
	fma.rn.f32 	%f496, %f422, %f425, %f406;
	fma.rn.f32 	%f497, %f423, %f425, %f407;
	fma.rn.f32 	%f498, %f424, %f425, %f408;
	fma.rn.f32 	%f499, %f421, %f426, %f409;
	fma.rn.f32 	%f500, %f422, %f426, %f410;
	fma.rn.f32 	%f501, %f423, %f426, %f411;
	fma.rn.f32 	%f502, %f424, %f426, %f412;
	fma.rn.f32 	%f503, %f421, %f427, %f413;
	fma.rn.f32 	%f504, %f422, %f427, %f414;
	fma.rn.f32 	%f505, %f423, %f427, %f415;
	fma.rn.f32 	%f506, %f424, %f427, %f416;
	fma.rn.f32 	%f507, %f421, %f428, %f417;
	fma.rn.f32 	%f508, %f422, %f428, %f418;
	fma.rn.f32 	%f509, %f423, %f428, %f419;
	fma.rn.f32 	%f510, %f424, %f428, %f420;
	bar.sync 	0;
	add.s32 	%r43, %r43, 16;
	add.s64 	%rd31, %rd31, 64;
	shl.b32 	%r35, %r9, 4;
	mul.wide.s32 	%rd18, %r35, 4;
	add.s64 	%rd30, %rd30, %rd18;
	setp.lt.s32 	%p2, %r43, %r10;
	@%p2 bra 	$L__BB1_2;
$L__BB1_3:
	ld.param.u64 	%rd29, [_Z14gemm_submat4x4iiifPKfS0_fPf_param_7];
	ld.param.f32 	%f478, [_Z14gemm_submat4x4iiifPKfS0_fPf_param_6];
	ld.param.f32 	%f477, [_Z14gemm_submat4x4iiifPKfS0_fPf_param_3];
	mad.lo.s32 	%r36, %r9, %r5, %r4;
	cvt.s64.s32 	%rd19, %r36;
	cvta.to.global.u64 	%rd20, %rd29;
	mov.u32 	%r37, %tid.x;
	shr.u32 	%r38, %r37, 2;
	and.b32  	%r39, %r38, 252;
	shl.b32 	%r40, %r37, 2;
	and.b32  	%r41, %r40, 60;
	mad.lo.s32 	%r42, %r39, %r9, %r41;
	cvt.s64.s32 	%rd21, %r42;
	add.s64 	%rd22, %rd19, %rd21;
	shl.b64 	%rd23, %rd22, 2;
	add.s64 	%rd24, %rd20, %rd23;
	ld.global.v4.f32 	{%f429, %f430, %f431, %f432}, [%rd24];
	mul.wide.s32 	%rd25, %r9, 4;
	add.s64 	%rd26, %rd24, %rd25;
	ld.global.v4.f32 	{%f433, %f434, %f435, %f436}, [%rd26];
	add.s64 	%rd27, %rd26, %rd25;
	ld.global.v4.f32 	{%f437, %f438, %f439, %f440}, [%rd27];
	add.s64 	%rd28, %rd27, %rd25;
	ld.global.v4.f32 	{%f441, %f442, %f443, %f444}, [%rd28];
	mul.f32 	%f445, %f478, %f429;
	fma.rn.f32 	%f446, %f477, %f495, %f445;
	mul.f32 	%f447, %f478, %f430;
	fma.rn.f32 	%f448, %f477, %f496, %f447;
	mul.f32 	%f449, %f478, %f431;
	fma.rn.f32 	%f450, %f477, %f497, %f449;
	mul.f32 	%f451, %f478, %f432;
	fma.rn.f32 	%f452, %f477, %f498, %f451;
	mul.f32 	%f453, %f478, %f433;
	fma.rn.f32 	%f454, %f477, %f499, %f453;
	mul.f32 	%f455, %f478, %f434;
	fma.rn.f32 	%f456, %f477, %f500, %f455;
	mul.f32 	%f457, %f478, %f435;
	fma.rn.f32 	%f458, %f477, %f501, %f457;
	mul.f32 	%f459, %f478, %f436;
	fma.rn.f32 	%f460, %f477, %f502, %f459;
	mul.f32 	%f461, %f478, %f437;
	fma.rn.f32 	%f462, %f477, %f503, %f461;
	mul.f32 	%f463, %f478, %f438;
	fma.rn.f32 	%f464, %f477, %f504, %f463;
	mul.f32 	%f465, %f478, %f439;
	fma.rn.f32 	%f466, %f477, %f505, %f465;
	mul.f32 	%f467, %f478, %f440;
	fma.rn.f32 	%f468, %f477, %f506, %f467;
	mul.f32 	%f469, %f478, %f441;
	fma.rn.f32 	%f470, %f477, %f507, %f469;
	mul.f32 	%f471, %f478, %f442;
	fma.rn.f32 	%f472, %f477, %f508, %f471;
	mul.f32 	%f473, %f478, %f443;
	fma.rn.f32 	%f474, %f477, %f509, %f473;
	mul.f32 	%f475, %f478, %f444;
	fma.rn.f32 	%f476, %f477, %f510, %f475;
	st.global.v4.f32 	[%rd24], {%f446, %f448, %f450, %f452};
	st.global.v4.f32 	[%rd26], {%f454, %f456, %f458, %f460};
	st.global.v4.f32 	[%rd27], {%f462, %f464, %f466, %f468};
	st.global.v4.f32 	[%rd28], {%f470, %f472, %f474, %f476};
	ret;

}


// ===== COMPILED SASS (sm_100) =====

	.target	sm_100

	.elftype	@"ET_EXEC"


//--------------------- .note.nv.tkinfo           --------------------------
	.section	.note.nv.tkinfo,"",@"SHT_NOTE"
	.sectionflags	@"SHF_NOTE_NV_TKINFO"
	.tkinfo
        /*0018*/ 	.word	0x00000002
        /*0030*/ 	.string	""
        /*0030*/ 	.string	"ptxas"
        /*0030*/ 	.string	"Cuda compilation tools, release 13.0, V13.0.88"
        /*0030*/ 	.string	"Build cuda_13.0.r13.0/compiler.36424714_0"
        /*0030*/ 	.string	"-arch sm_100 -m 64 "



//--------------------- .note.nv.cuinfo           --------------------------
	.section	.note.nv.cuinfo,"",@"SHT_NOTE"
	.sectionflags	@"SHF_NOTE_NV_CUINFO"
        /*0018*/ 	.short	0x0002
        /*001a*/ 	.short	0x0064
        /*001c*/ 	.short	0x0082
	.zero		2


//--------------------- .nv.info                  --------------------------
	.section	.nv.info,"",@"SHT_CUDA_INFO"
	.align	4


	//----- nvinfo : EIATTR_REGCOUNT
	.align		4
        /*0000*/ 	.byte	0x04, 0x2f
        /*0002*/ 	.short	(.L_1 - .L_0)
	.align		4
.L_0:
        /*0004*/ 	.word	index@(_Z12naive_matmuliiifPKfS0_fPf)
        /*0008*/ 	.word	0x0000001f


	//----- nvinfo : EIATTR_FRAME_SIZE
	.align		4
.L_1:
        /*000c*/ 	.byte	0x04, 0x11
        /*000e*/ 	.short	(.L_3 - .L_2)
	.align		4
.L_2:
        /*0010*/ 	.word	index@(_Z12naive_matmuliiifPKfS0_fPf)
        /*0014*/ 	.word	0x00000000


	//----- nvinfo : EIATTR_REGCOUNT
	.align		4
.L_3:
        /*0018*/ 	.byte	0x04, 0x2f
        /*001a*/ 	.short	(.L_5 - .L_4)
	.align		4
.L_4:
        /*001c*/ 	.word	index@(_Z14gemm_submat4x4iiifPKfS0_fPf)
        /*0020*/ 	.word	0x00000038


	//----- nvinfo : EIATTR_FRAME_SIZE
	.align		4
.L_5:
        /*0024*/ 	.byte	0x04, 0x11
        /*0026*/ 	.short	(.L_7 - .L_6)
	.align		4
.L_6:
        /*0028*/ 	.word	index@(_Z14gemm_submat4x4iiifPKfS0_fPf)
        /*002c*/ 	.word	0x00000000


	//----- nvinfo : EIATTR_MIN_STACK_SIZE
	.align		4
.L_7:
        /*0030*/ 	.byte	0x04, 0x12
        /*0032*/ 	.short	(.L_9 - .L_8)
	.align		4
.L_8:
        /*0034*/ 	.word	index@(_Z14gemm_submat4x4iiifPKfS0_fPf)
        /*0038*/ 	.word	0x00000000


	//----- nvinfo : EIATTR_MIN_STACK_SIZE
	.align		4
.L_9:
        /*003c*/ 	.byte	0x04, 0x12
        /*003e*/ 	.short	(.L_11 - .L_10)
	.align		4
.L_10:
        /*0040*/ 	.word	index@(_Z12naive_matmuliiifPKfS0_fPf)
        /*0044*/ 	.word	0x00000000
.L_11:


//--------------------- .nv.compat                --------------------------
	.section	.nv.compat,"",@"SHT_CUDA_COMPAT_INFO"
	.align	4
        /*0000*/ 	.byte	0x02, 0x09, 0x00, 0x00, 0x02, 0x02, 0x01, 0x00, 0x02, 0x05, 0x05, 0x00, 0x03, 0x07, 0x01, 0x01
        /*0010*/ 	.byte	0x02, 0x03, 0x00, 0x00, 0x02, 0x06, 0x01, 0x00, 0x04, 0x0b, 0x08, 0x00, 0x09, 0x00, 0x00, 0x00
        /*0020*/ 	.byte	0x00, 0x00, 0x00, 0x00


//--------------------- .nv.info._Z14gemm_submat4x4iiifPKfS0_fPf --------------------------
	.section	.nv.info._Z14gemm_submat4x4iiifPKfS0_fPf,"",@"SHT_CUDA_INFO"
	.sectionflags	@""
	.align	4


	//----- nvinfo : EIATTR_CUDA_API_VERSION
	.align		4
        /*0000*/ 	.byte	0x04, 0x37
        /*0002*/ 	.short	(.L_13 - .L_12)
.L_12:
        /*0004*/ 	.word	0x00000082


	//----- nvinfo : EIATTR_KPARAM_INFO
	.align		4
.L_13:
        /*0008*/ 	.byte	0x04, 0x17
        /*000a*/ 	.short	(.L_15 - .L_14)
.L_14:
        /*000c*/ 	.word	0x00000000
        /*0010*/ 	.short	0x0007
        /*0012*/ 	.short	0x0028
        /*0014*/ 	.byte	0x00, 0xf5, 0x21, 0x00


	//----- nvinfo : EIATTR_KPARAM_INFO
	.align		4
.L_15:
        /*0018*/ 	.byte	0x04, 0x17
        /*001a*/ 	.short	(.L_17 - .L_16)
.L_16:
        /*001c*/ 	.word	0x00000000
        /*0020*/ 	.short	0x0006
        /*0022*/ 	.short	0x0020
        /*0024*/ 	.byte	0x00, 0xf0, 0x11, 0x00


	//----- nvinfo : EIATTR_KPARAM_INFO
	.align		4
.L_17:
        /*0028*/ 	.byte	0x04, 0x17
        /*002a*/ 	.short	(.L_19 - .L_18)
.L_18:
        /*002c*/ 	.word	0x00000000
        /*0030*/ 	.short	0x0005
        /*0032*/ 	.short	0x0018
        /*0034*/ 	.byte	0x00, 0xf5, 0x21, 0x00


	//----- nvinfo : EIATTR_KPARAM_INFO
	.align		4
.L_19:
        /*0038*/ 	.byte	0x04, 0x17
        /*003a*/ 	.short	(.L_21 - .L_20)
.L_20:
        /*003c*/ 	.word	0x00000000
        /*0040*/ 	.short	0x0004
        /*0042*/ 	.short	0x0010
        /*0044*/ 	.byte	0x00, 0xf5, 0x21, 0x00


	//----- nvinfo : EIATTR_KPARAM_INFO
	.align		4
.L_21:
        /*0048*/ 	.byte	0x04, 0x17
        /*004a*/ 	.short	(.L_23 - .L_22)
.L_22:
        /*004c*/ 	.word	0x00000000
        /*0050*/ 	.short	0x0003
        /*0052*/ 	.short	0x000c
        /*0054*/ 	.byte	0x00, 0xf0, 0x11, 0x00


	//----- nvinfo : EIATTR_KPARAM_INFO
	.align		4
.L_23:
        /*0058*/ 	.byte	0x04, 0x17
        /*005a*/ 	.short	(.L_25 - .L_24)
.L_24:
        /*005c*/ 	.word	0x00000000
        /*0060*/ 	.short	0x0002
        /*0062*/ 	.short	0x0008
        /*0064*/ 	.byte	0x00, 0xf0, 0x11, 0x00


	//----- nvinfo : EIATTR_KPARAM_INFO
	.align		4
.L_25:
        /*0068*/ 	.byte	0x04, 0x17
        /*006a*/ 	.short	(.L_27 - .L_26)
.L_26:
        /*006c*/ 	.word	0x00000000
        /*0070*/ 	.short	0x0001
        /*0072*/ 	.short	0x0004
        /*0074*/ 	.byte	0x00, 0xf0, 0x11, 0x00


	//----- nvinfo : EIATTR_KPARAM_INFO
	.align		4
.L_27:
        /*0078*/ 	.byte	0x04, 0x17
        /*007a*/ 	.short	(.L_29 - .L_28)
.L_28:
        /*007c*/ 	.word	0x00000000
        /*0080*/ 	.short	0x0000
        /*0082*/ 	.short	0x0000
        /*0084*/ 	.byte	0x00, 0xf0, 0x11, 0x00


	//----- nvinfo : EIATTR_SPARSE_MMA_MASK
	.align		4
.L_29:
        /*0088*/ 	.byte	0x03, 0x50
        /*008a*/ 	.short	0x0000


	//----- nvinfo : EIATTR_MAXREG_COUNT
	.align		4
        /*008c*/ 	.byte	0x03, 0x1b
        /*008e*/ 	.short	0x00ff


	//----- nvinfo : EIATTR_NUM_BARRIERS
	.align		4
        /*0090*/ 	.byte	0x02, 0x4c
        /*0092*/ 	.byte	0x01
	.zero		1


	//----- nvinfo : EIATTR_MERCURY_ISA_VERSION
	.align		4
        /*0094*/ 	.byte	0x03, 0x5f
        /*0096*/ 	.short	0x0101


	//----- nvinfo : EIATTR_VRC_CTA_INIT_COUNT
	.align		4
        /*0098*/ 	.byte	0x02, 0x4a
	.zero		1
	.zero		1


	//----- nvinfo : EIATTR_EXIT_INSTR_OFFSETS
	.align		4
        /*009c*/ 	.byte	0x04, 0x1c
        /*009e*/ 	.short	(.L_31 - .L_30)


	//   ....[0]....
.L_30:
        /*00a0*/ 	.word	0x00001a00


	//----- nvinfo : EIATTR_CBANK_PARAM_SIZE
	.align		4
.L_31:
        /*00a4*/ 	.byte	0x03, 0x19
        /*00a6*/ 	.short	0x0030


	//----- nvinfo : EIATTR_PARAM_CBANK
	.align		4
        /*00a8*/ 	.byte	0x04, 0x0a
        /*00aa*/ 	.short	(.L_33 - .L_32)
	.align		4
.L_32:
        /*00ac*/ 	.word	index@(.nv.constant0._Z14gemm_submat4x4iiifPKfS0_fPf)
        /*00b0*/ 	.short	0x0380
        /*00b2*/ 	.short	0x0030


	//----- nvinfo : EIATTR_SW_WAR
	.align		4
.L_33:
        /*00b4*/ 	.byte	0x04, 0x36
        /*00b6*/ 	.short	(.L_35 - .L_34)
.L_34:
        /*00b8*/ 	.word	0x00000008
.L_35:


//--------------------- .nv.info._Z12naive_matmuliiifPKfS0_fPf --------------------------
	.section	.nv.info._Z12naive_matmuliiifPKfS0_fPf,"",@"SHT_CUDA_INFO"
	.sectionflags	@""
	.align	4


	//----- nvinfo : EIATTR_CUDA_API_VERSION
	.align		4
        /*0000*/ 	.byte	0x04, 0x37
        /*0002*/ 	.short	(.L_37 - .L_36)
.L_36:
        /*0004*/ 	.word	0x00000082


	//----- nvinfo : EIATTR_KPARAM_INFO
	.align		4
.L_37:
        /*0008*/ 	.byte	0x04, 0x17
        /*000a*/ 	.short	(.L_39 - .L_38)
.L_38:
        /*000c*/ 	.word	0x00000000
        /*0010*/ 	.short	0x0007
        /*0012*/ 	.short	0x0028
        /*0014*/ 	.byte	0x00, 0xf5, 0x21, 0x00


	//----- nvinfo : EIATTR_KPARAM_INFO
	.align		4
.L_39:
        /*0018*/ 	.byte	0x04, 0x17
        /*001a*/ 	.short	(.L_41 - .L_40)
.L_40:
        /*001c*/ 	.word	0x00000000
        /*0020*/ 	.short	0x0006
        /*0022*/ 	.short	0x0020
        /*0024*/ 	.byte	0x00, 0xf0, 0x11, 0x00


	//----- nvinfo : EIATTR_KPARAM_INFO
	.align		4
.L_41:
        /*0028*/ 	.byte	0x04, 0x17
        /*002a*/ 	.short	(.L_43 - .L_42)
.L_42:
        /*002c*/ 	.word	0x00000000
        /*0030*/ 	.short	0x0005
        /*0032*/ 	.short	0x0018
        /*0034*/ 	.byte	0x00, 0xf5, 0x21, 0x00


	//----- nvinfo : EIATTR_KPARAM_INFO
	.align		4
.L_43:
        /*0038*/ 	.byte	0x04, 0x17
        /*003a*/ 	.short	(.L_45 - .L_44)
.L_44:
        /*003c*/ 	.word	0x00000000
        /*0040*/ 	.short	0x0004
        /*0042*/ 	.short	0x0010
        /*0044*/ 	.byte	0x00, 0xf5, 0x21, 0x00


	//----- nvinfo : EIATTR_KPARAM_INFO
	.align		4
.L_45:
        /*0048*/ 	.byte	0x04, 0x17
        /*004a*/ 	.short	(.L_47 - .L_46)
.L_46:
        /*004c*/ 	.word	0x00000000
        /*0050*/ 	.short	0x0003
        /*0052*/ 	.short	0x000c
        /*0054*/ 	.byte	0x00, 0xf0, 0x11, 0x00


	//----- nvinfo : EIATTR_KPARAM_INFO
	.align		4
.L_47:
        /*0058*/ 	.byte	0x04, 0x17
        /*005a*/ 	.short	(.L_49 - .L_48)
.L_48:
        /*005c*/ 	.word	0x00000000
        /*0060*/ 	.short	0x0002
        /*0062*/ 	.short	0x0008
        /*0064*/ 	.byte	0x00, 0xf0, 0x11, 0x00


	//----- nvinfo : EIATTR_KPARAM_INFO
	.align		4
.L_49:
        /*0068*/ 	.byte	0x04, 0x17
        /*006a*/ 	.short	(.L_51 - .L_50)
.L_50:
        /*006c*/ 	.word	0x00000000
        /*0070*/ 	.short	0x0001
        /*0072*/ 	.short	0x0004
        /*0074*/ 	.byte	0x00, 0xf0, 0x11, 0x00


	//----- nvinfo : EIATTR_KPARAM_INFO
	.align		4
.L_51:
        /*0078*/ 	.byte	0x04, 0x17
        /*007a*/ 	.short	(.L_53 - .L_52)
.L_52:
        /*007c*/ 	.word	0x00000000
        /*0080*/ 	.short	0x0000
        /*0082*/ 	.short	0x0000
        /*0084*/ 	.byte	0x00, 0xf0, 0x11, 0x00


	//----- nvinfo : EIATTR_SPARSE_MMA_MASK
	.align		4
.L_53:
        /*0088*/ 	.byte	0x03, 0x50
        /*008a*/ 	.short	0x0000


	//----- nvinfo : EIATTR_MAXREG_COUNT
	.align		4
        /*008c*/ 	.byte	0x03, 0x1b
        /*008e*/ 	.short	0x00ff


	//----- nvinfo : EIATTR_MERCURY_ISA_VERSION
	.align		4
        /*0090*/ 	.byte	0x03, 0x5f
        /*0092*/ 	.short	0x0101


	//----- nvinfo : EIATTR_VRC_CTA_INIT_COUNT
	.align		4
        /*0094*/ 	.byte	0x02, 0x4a
	.zero		1
	.zero		1


	//----- nvinfo : EIATTR_EXIT_INSTR_OFFSETS
	.align		4
        /*0098*/ 	.byte	0x04, 0x1c
        /*009a*/ 	.short	(.L_55 - .L_54)


	//   ....[0]....
.L_54:
        /*009c*/ 	.word	0x00000de0


	//----- nvinfo : EIATTR_CBANK_PARAM_SIZE
	.align		4
.L_55:
        /*00a0*/ 	.byte	0x03, 0x19
        /*00a2*/ 	.short	0x0030


	//----- nvinfo : EIATTR_PARAM_CBANK
	.align		4
        /*00a4*/ 	.byte	0x04, 0x0a
        /*00a6*/ 	.short	(.L_57 - .L_56)
	.align		4
.L_56:
        /*00a8*/ 	.word	index@(.nv.constant0._Z12naive_matmuliiifPKfS0_fPf)
        /*00ac*/ 	.short	0x0380
        /*00ae*/ 	.short	0x0030


	//----- nvinfo : EIATTR_SW_WAR
	.align		4
.L_57:
        /*00b0*/ 	.byte	0x04, 0x36
        /*00b2*/ 	.short	(.L_59 - .L_58)
.L_58:
        /*00b4*/ 	.word	0x00000008
.L_59:


//--------------------- .nv.callgraph             --------------------------
	.section	.nv.callgraph,"",@"SHT_CUDA_CALLGRAPH"
	.align	4
	.sectionentsize	8
	.align		4
        /*0000*/ 	.word	0x00000000
	.align		4
        /*0004*/ 	.word	0xffffffff
	.align		4
        /*0008*/ 	.word	0x00000000
	.align		4
        /*000c*/ 	.word	0xfffffffe
	.align		4
        /*0010*/ 	.word	0x00000000
	.align		4
        /*0014*/ 	.word	0xfffffffd
	.align		4
        /*0018*/ 	.word	0x00000000
	.align		4
        /*001c*/ 	.word	0xfffffffc


//--------------------- .text._Z14gemm_submat4x4iiifPKfS0_fPf --------------------------
	.section	.text._Z14gemm_submat4x4iiifPKfS0_fPf,"ax",@progbits
	.align	128
        .global         _Z14gemm_submat4x4iiifPKfS0_fPf
        .type           _Z14gemm_submat4x4iiifPKfS0_fPf,@function
        .size           _Z14gemm_submat4x4iiifPKfS0_fPf,(.L_x_9 - _Z14gemm_submat4x4iiifPKfS0_fPf)
        .other          _Z14gemm_submat4x4iiifPKfS0_fPf,@"STO_CUDA_ENTRY STV_DEFAULT"
_Z14gemm_submat4x4iiifPKfS0_fPf:
.text._Z14gemm_submat4x4iiifPKfS0_fPf:
[----:B------:R-:W-:Y:S08]  /*0000*/  LDC R1, c[0x0][0x37c] ;  /* 0x0000df00ff017b82 */ /* 0x000ff00000000800 */
[----:B------:R-:W0:Y:S01]  /*0010*/  LDC R2, c[0x0][0x388] ;  /* 0x0000e200ff027b82 */ /* 0x000e220000000800 */
[----:B------:R-:W1:Y:S01]  /*0020*/  S2R R7, SR_CTAID.X ;  /* 0x0000000000077919 */ /* 0x000e620000002500 */
[----:B------:R-:W2:Y:S01]  /*0030*/  LDCU.64 UR10, c[0x0][0x358] ;  /* 0x00006b00ff0a77ac */ /* 0x000ea20008000a00 */
[----:B------:R-:W-:-:S02]  /*0040*/  CS2R R52, SRZ ;  /* 0x0000000000347805 */ /* 0x000fc4000001ff00 */
[----:B------:R-:W-:Y:S01]  /*0050*/  CS2R R50, SRZ ;  /* 0x0000000000327805 */ /* 0x000fe2000001ff00 */
[----:B------:R-:W3:Y:S01]  /*0060*/  S2R R0, SR_TID.X ;  /* 0x0000000000007919 */ /* 0x000ee20000002100 */
[----:B------:R-:W-:Y:S02]  /*0070*/  CS2R R48, SRZ ;  /* 0x0000000000307805 */ /* 0x000fe4000001ff00 */
[----:B------:R-:W-:Y:S01]  /*0080*/  CS2R R42, SRZ ;  /* 0x00000000002a7805 */ /* 0x000fe2000001ff00 */
[----:B------:R-:W4:Y:S01]  /*0090*/  S2UR UR5, SR_CTAID.Y ;  /* 0x00000000000579c3 */ /* 0x000f220000002600 */
[----:B------:R-:W-:Y:S02]  /*00a0*/  CS2R R44, SRZ ;  /* 0x00000000002c7805 */ /* 0x000fe4000001ff00 */
[----:B------:R-:W-:Y:S02]  /*00b0*/  CS2R R46, SRZ ;  /* 0x00000000002e7805 */ /* 0x000fe4000001ff00 */
[----:B------:R-:W-:-:S02]  /*00c0*/  CS2R R38, SRZ ;  /* 0x0000000000267805 */ /* 0x000fc4000001ff00 */
[----:B------:R-:W-:Y:S02]  /*00d0*/  CS2R R40, SRZ ;  /* 0x0000000000287805 */ /* 0x000fe4000001ff00 */
[----:B0-----:R-:W-:Y:S01]  /*00e0*/  ISETP.GE.AND P0, PT, R2, 0x1, PT ;  /* 0x000000010200780c */ /* 0x001fe20003f06270 */
[----:B----4-:R-:W-:Y:S01]  /*00f0*/  USHF.L.U32 UR5, UR5, 0x6, URZ ;  /* 0x0000000605057899 */ /* 0x010fe200080006ff */
[----:B-1----:R-:W-:Y:S02]  /*0100*/  SHF.L.U32 R7, R7, 0x6, RZ ;  /* 0x0000000607077819 */ /* 0x002fe400000006ff */
[----:B---3--:R-:W-:Y:S02]  /*0110*/  SHF.L.U32 R32, R0, 0x2, RZ ;  /* 0x0000000200207819 */ /* 0x008fe400000006ff */
[----:B------:R-:W-:-:S07]  /*0120*/  SHF.R.U32.HI R33, RZ, 0x2, R0 ;  /* 0x00000002ff217819 */ /* 0x000fce0000011600 */
[----:B--2---:R-:W-:Y:S05]  /*0130*/  @!P0 BRA `(.L_x_0) ;  /* 0x0000001400508947 */ /* 0x004fea0003800000 */
[----:B------:R-:W0:Y:S01]  /*0140*/  LDC R3, c[0x0][0x380] ;  /* 0x0000e000ff037b82 */ /* 0x000e220000000800 */
[----:B------:R-:W-:Y:S01]  /*0150*/  LOP3.LUT R4, R32, 0xc, RZ, 0xc0, !PT ;  /* 0x0000000c20047812 */ /* 0x000fe200078ec0ff */
[----:B------:R-:W1:Y:S01]  /*0160*/  LDCU.128 UR12, c[0x0][0x390] ;  /* 0x00007200ff0c77ac */ /* 0x000e620008000c00 */
[----:B------:R-:W-:Y:S01]  /*0170*/  SHF.R.U32.HI R6, RZ, 0x4, R0 ;  /* 0x00000004ff067819 */ /* 0x000fe20000011600 */
[----:B------:R-:W-:Y:S01]  /*0180*/  IMAD R11, R2, UR5, RZ ;  /* 0x00000005020b7c24 */ /* 0x000fe2000f8e02ff */
[----:B------:R-:W-:Y:S01]  /*0190*/  LOP3.LUT R5, R32, 0x3c, RZ, 0xc0, !PT ;  /* 0x0000003c20057812 */ /* 0x000fe200078ec0ff */
[----:B------:R-:W-:Y:S01]  /*01a0*/  IMAD R4, R33, R2, R4 ;  /* 0x0000000221047224 */ /* 0x000fe200078e0204 */
[----:B------:R-:W-:Y:S01]  /*01b0*/  UMOV UR7, 0x400 ;  /* 0x0000040000077882 */ /* 0x000fe20000000000 */
[----:B------:R-:W2:Y:S01]  /*01c0*/  S2UR UR9, SR_CgaCtaId ;  /* 0x00000000000979c3 */ /* 0x000ea20000008800 */
[----:B------:R-:W-:Y:S01]  /*01d0*/  UIADD3 UR4, UPT, UPT, UR7, 0x1000, URZ ;  /* 0x0000100007047890 */ /* 0x000fe2000fffe0ff */
[----:B------:R-:W-:-:S02]  /*01e0*/  CS2R R40, SRZ ;  /* 0x0000000000287805 */ /* 0x000fc4000001ff00 */
[----:B------:R-:W-:Y:S02]  /*01f0*/  CS2R R38, SRZ ;  /* 0x0000000000267805 */ /* 0x000fe4000001ff00 */
[----:B------:R-:W-:Y:S02]  /*0200*/  CS2R R46, SRZ ;  /* 0x00000000002e7805 */ /* 0x000fe4000001ff00 */
[----:B------:R-:W-:Y:S02]  /*0210*/  CS2R R44, SRZ ;  /* 0x00000000002c7805 */ /* 0x000fe4000001ff00 */
[----:B------:R-:W-:Y:S02]  /*0220*/  CS2R R42, SRZ ;  /* 0x00000000002a7805 */ /* 0x000fe4000001ff00 */
[----:B------:R-:W-:Y:S02]  /*0230*/  CS2R R48, SRZ ;  /* 0x0000000000307805 */ /* 0x000fe4000001ff00 */
[----:B------:R-:W-:-:S02]  /*0240*/  CS2R R50, SRZ ;  /* 0x0000000000327805 */ /* 0x000fc4000001ff00 */
[----:B------:R-:W-:Y:S01]  /*0250*/  CS2R R52, SRZ ;  /* 0x0000000000347805 */ /* 0x000fe2000001ff00 */
[----:B0-----:R-:W-:Y:S02]  /*0260*/  IMAD R6, R6, R3, R5 ;  /* 0x0000000306067224 */ /* 0x001fe400078e0205 */
[----:B------:R-:W-:-:S04]  /*0270*/  IMAD.WIDE.U32 R4, R4, 0x4, RZ ;  /* 0x0000000404047825 */ /* 0x000fc800078e00ff */
[----:B------:R-:W-:Y:S01]  /*0280*/  IMAD.WIDE R8, R6, 0x4, RZ ;  /* 0x0000000406087825 */ /* 0x000fe200078e02ff */
[----:B------:R-:W-:Y:S01]  /*0290*/  SHF.L.U32 R6, R33, 0x2, RZ ;  /* 0x0000000221067819 */ /* 0x000fe200000006ff */
[----:B--2---:R-:W-:Y:S02]  /*02a0*/  ULEA UR6, UR9, UR4, 0x18 ;  /* 0x0000000409067291 */ /* 0x004fe4000f8ec0ff */
[----:B------:R-:W-:Y:S01]  /*02b0*/  IMAD.WIDE R4, R11, 0x4, R4 ;  /* 0x000000040b047825 */ /* 0x000fe200078e0204 */
[----:B------:R-:W-:Y:S01]  /*02c0*/  SHF.L.U32 R11, R0, 0xa, RZ ;  /* 0x0000000a000b7819 */ /* 0x000fe200000006ff */
[----:B------:R-:W-:Y:S02]  /*02d0*/  UMOV UR4, URZ ;  /* 0x000000ff00047c82 */ /* 0x000fe40008000000 */
[----:B------:R-:W-:Y:S01]  /*02e0*/  IMAD.WIDE R8, R7, 0x4, R8 ;  /* 0x0000000407087825 */ /* 0x000fe200078e0208 */
[----:B-1----:R-:W-:Y:S02]  /*02f0*/  IADD3 R4, P0, PT, R4, UR14, RZ ;  /* 0x0000000e04047c10 */ /* 0x002fe4000ff1e0ff */
[----:B------:R-:W-:-:S02]  /*0300*/  LOP3.LUT R6, R6, 0xc00, R11, 0xf8, !PT ;  /* 0x00000c0006067812 */ /* 0x000fc400078ef80b */
[----:B------:R-:W-:Y:S02]  /*0310*/  IADD3 R36, P1, PT, R8, UR12, RZ ;  /* 0x0000000c08247c10 */ /* 0x000fe4000ff3e0ff */
[----:B------:R-:W-:Y:S02]  /*0320*/  IADD3.X R5, PT, PT, R5, UR15, RZ, P0, !PT ;  /* 0x0000000f05057c10 */ /* 0x000fe400087fe4ff */
[----:B------:R-:W-:-:S09]  /*0330*/  IADD3.X R37, PT, PT, R9, UR13, RZ, P1, !PT ;  /* 0x0000000d09257c10 */ /* 0x000fd20008ffe4ff */
.L_x_1:
[----:B------:R-:W2:Y:S04]  /*0340*/  LDG.E.128 R20, desc[UR10][R36.64] ;  /* 0x0000000a24147981 */ /* 0x000ea8000c1e1d00 */
[----:B------:R0:W3:Y:S01]  /*0350*/  LDG.E.128 R16, desc[UR10][R4.64] ;  /* 0x0000000a04107981 */ /* 0x0000e2000c1e1d00 */
[----:B------:R-:W-:Y:S01]  /*0360*/  ULEA UR8, UR9, UR7, 0x18 ;  /* 0x0000000709087291 */ /* 0x000fe2000f8ec0ff */
[C---:B------:R-:W-:Y:S01]  /*0370*/  SHF.L.U32 R8, R0.reuse, 0x4, RZ ;  /* 0x0000000400087819 */ /* 0x040fe200000006ff */
[----:B------:R-:W-:Y:S01]  /*0380*/  UIADD3 UR4, UPT, UPT, UR4, 0x10, URZ ;  /* 0x0000001004047890 */ /* 0x000fe2000fffe0ff */
[----:B------:R-:W-:Y:S02]  /*0390*/  LOP3.LUT R34, R0, 0x3f0, RZ, 0xc0, !PT ;  /* 0x000003f000227812 */ /* 0x000fe400078ec0ff */
[----:B------:R-:W-:-:S03]  /*03a0*/  LOP3.LUT R35, R8, 0xf0, RZ, 0xc0, !PT ;  /* 0x000000f008237812 */ /* 0x000fc600078ec0ff */
[----:B------:R-:W-:Y:S02]  /*03b0*/  ISETP.LE.AND P0, PT, R2, UR4, PT ;  /* 0x0000000402007c0c */ /* 0x000fe4000bf03270 */
[----:B0-----:R-:W-:-:S04]  /*03c0*/  IADD3 R4, P1, PT, R4, 0x40, RZ ;  /* 0x0000004004047810 */ /* 0x001fc80007f3e0ff */
[----:B------:R-:W-:Y:S01]  /*03d0*/  IADD3.X R5, PT, PT, RZ, R5, RZ, P1, !PT ;  /* 0x00000005ff057210 */ /* 0x000fe20000ffe4ff */
[----:B--2---:R-:W-:Y:S04]  /*03e0*/  STS.128 [R8+UR8], R20 ;  /* 0x0000001408007988 */ /* 0x004fe80008000c08 */
[----:B---3--:R-:W-:Y:S04]  /*03f0*/  STS [R6+UR6], R16 ;  /* 0x0000001006007988 */ /* 0x008fe80008000806 */
[----:B------:R-:W-:Y:S04]  /*0400*/  STS [R6+UR6+0x100], R17 ;  /* 0x0001001106007988 */ /* 0x000fe80008000806 */
[----:B------:R-:W-:Y:S04]  /*0410*/  STS [R6+UR6+0x200], R18 ;  /* 0x0002001206007988 */ /* 0x000fe80008000806 */
[----:B------:R-:W-:Y:S01]  /*0420*/  STS [R6+UR6+0x300], R19 ;  /* 0x0003001306007988 */ /* 0x000fe20008000806 */
[----:B------:R-:W-:Y:S06]  /*0430*/  BAR.SYNC.DEFER_BLOCKING 0x0 ;  /* 0x0000000000007b1d */ /* 0x000fec0000010000 */
[----:B------:R-:W-:Y:S04]  /*0440*/  LDS.128 R24, [R35+UR8] ;  /* 0x0000000823187984 */ /* 0x000fe80008000c00 */
[----:B------:R-:W0:Y:S04]  /*0450*/  LDS.128 R28, [R34+UR6] ;  /* 0x00000006221c7984 */ /* 0x000e280008000c00 */
[----:B------:R-:W-:Y:S04]  /*0460*/  LDS.128 R8, [R35+UR8+0x100] ;  /* 0x0001000823087984 */ /* 0x000fe80008000c00 */
[----:B------:R-:W1:Y:S04]  /*0470*/  LDS.128 R12, [R34+UR6+0x100] ;  /* 0x00010006220c7984 */ /* 0x000e680008000c00 */
[----:B------:R-:W-:Y:S04]  /*0480*/  LDS.128 R16, [R35+UR8+0x200] ;  /* 0x0002000823107984 */ /* 0x000fe80008000c00 */
[----:B------:R-:W2:Y:S01]  /*0490*/  LDS.128 R20, [R34+UR6+0x200] ;  /* 0x0002000622147984 */ /* 0x000ea20008000c00 */
[-C--:B0-----:R-:W-:Y:S01]  /*04a0*/  FFMA R53, R24, R28.reuse, R53 ;  /* 0x0000001c18357223 */ /* 0x081fe20000000035 */
[CC--:B------:R-:W-:Y:S01]  /*04b0*/  FFMA R52, R25.reuse, R28.reuse, R52 ;  /* 0x0000001c19347223 */ /* 0x0c0fe20000000034 */
[----:B------:R-:W-:Y:S01]  /*04c0*/  FFMA R51, R26, R28, R51 ;  /* 0x0000001c1a337223 */ /* 0x000fe20000000033 */
[-C--:B------:R-:W-:Y:S01]  /*04d0*/  FFMA R47, R24, R30.reuse, R47 ;  /* 0x0000001e182f7223 */ /* 0x080fe2000000002f */
[-C--:B------:R-:W-:Y:S01]  /*04e0*/  FFMA R42, R25, R30.reuse, R42 ;  /* 0x0000001e192a7223 */ /* 0x080fe2000000002a */
[----:B------:R-:W-:Y:S01]  /*04f0*/  FFMA R45, R26, R30, R45 ;  /* 0x0000001e1a2d7223 */ /* 0x000fe2000000002d */
[C---:B------:R-:W-:Y:S01]  /*0500*/  FFMA R28, R27.reuse, R28, R50 ;  /* 0x0000001c1b1c7223 */ /* 0x040fe20000000032 */
[----:B------:R-:W-:Y:S01]  /*0510*/  FFMA R30, R27, R30, R46 ;  /* 0x0000001e1b1e7223 */ /* 0x000fe2000000002e */
[-C--:B-1----:R-:W-:Y:S01]  /*0520*/  FFMA R53, R8, R12.reuse, R53 ;  /* 0x0000000c08357223 */ /* 0x082fe20000000035 */
[CC--:B------:R-:W-:Y:S01]  /*0530*/  FFMA R52, R9.reuse, R12.reuse, R52 ;  /* 0x0000000c09347223 */ /* 0x0c0fe20000000034 */
[----:B------:R-:W-:Y:S01]  /*0540*/  FFMA R51, R10, R12, R51 ;  /* 0x0000000c0a337223 */ /* 0x000fe20000000033 */
[-C--:B------:R-:W-:Y:S01]  /*0550*/  FFMA R47, R8, R14.reuse, R47 ;  /* 0x0000000e082f7223 */ /* 0x080fe2000000002f */
[-C--:B------:R-:W-:Y:S01]  /*0560*/  FFMA R42, R9, R14.reuse, R42 ;  /* 0x0000000e092a7223 */ /* 0x080fe2000000002a */
[----:B------:R-:W-:Y:S01]  /*0570*/  FFMA R45, R10, R14, R45 ;  /* 0x0000000e0a2d7223 */ /* 0x000fe2000000002d */
[-C--:B------:R-:W-:Y:S01]  /*0580*/  FFMA R49, R24, R29.reuse, R49 ;  /* 0x0000001d18317223 */ /* 0x080fe20000000031 */
[-C--:B------:R-:W-:Y:S01]  /*0590*/  FFMA R48, R25, R29.reuse, R48 ;  /* 0x0000001d19307223 */ /* 0x080fe20000000030 */
[-C--:B------:R-:W-:Y:S01]  /*05a0*/  FFMA R43, R26, R29.reuse, R43 ;  /* 0x0000001d1a2b7223 */ /* 0x080fe2000000002b */
[----:B------:R-:W-:Y:S01]  /*05b0*/  FFMA R44, R27, R29, R44 ;  /* 0x0000001d1b2c7223 */ /* 0x000fe2000000002c */
[-C--:B------:R-:W-:Y:S01]  /*05c0*/  FFMA R39, R24, R31.reuse, R39 ;  /* 0x0000001f18277223 */ /* 0x080fe20000000027 */
[-C--:B------:R-:W-:Y:S01]  /*05d0*/  FFMA R38, R25, R31.reuse, R38 ;  /* 0x0000001f19267223 */ /* 0x080fe20000000026 */
[-C--:B------:R-:W-:Y:S01]  /*05e0*/  FFMA R41, R26, R31.reuse, R41 ;  /* 0x0000001f1a297223 */ /* 0x080fe20000000029 */
[----:B------:R-:W-:Y:S01]  /*05f0*/  FFMA R40, R27, R31, R40 ;  /* 0x0000001f1b287223 */ /* 0x000fe20000000028 */
[C---:B------:R-:W-:Y:S01]  /*0600*/  FFMA R12, R11.reuse, R12, R28 ;  /* 0x0000000c0b0c7223 */ /* 0x040fe2000000001c */
[----:B------:R-:W-:Y:S01]  /*0610*/  FFMA R14, R11, R14, R30 ;  /* 0x0000000e0b0e7223 */ /* 0x000fe2000000001e */
[----:B------:R-:W-:Y:S01]  /*0620*/  LDS.128 R24, [R35+UR8+0x300] ;  /* 0x0003000823187984 */ /* 0x000fe20008000c00 */
[-C--:B--2---:R-:W-:Y:S01]  /*0630*/  FFMA R53, R16, R20.reuse, R53 ;  /* 0x0000001410357223 */ /* 0x084fe20000000035 */
[CC--:B------:R-:W-:Y:S01]  /*0640*/  FFMA R52, R17.reuse, R20.reuse, R52 ;  /* 0x0000001411347223 */ /* 0x0c0fe20000000034 */
[----:B------:R-:W-:Y:S01]  /*0650*/  FFMA R51, R18, R20, R51 ;  /* 0x0000001412337223 */ /* 0x000fe20000000033 */
[----:B------:R-:W0:Y:S01]  /*0660*/  LDS.128 R28, [R34+UR6+0x300] ;  /* 0x00030006221c7984 */ /* 0x000e220008000c00 */
        /* <DEDUP_REMOVED lines=14> */
[-C--:B------:R-:W-:Y:S01]  /*0750*/  FFMA R49, R16, R21.reuse, R49 ;  /* 0x0000001510317223 */ /* 0x080fe20000000031 */
[-C--:B------:R-:W-:Y:S01]  /*0760*/  FFMA R48, R17, R21.reuse, R48 ;  /* 0x0000001511307223 */ /* 0x080fe20000000030 */
[-C--:B------:R-:W-:Y:S01]  /*0770*/  FFMA R43, R18, R21.reuse, R43 ;  /* 0x00000015122b7223 */ /* 0x080fe2000000002b */
[----:B------:R-:W1:Y:S01]  /*0780*/  LDS.128 R12, [R34+UR6+0x400] ;  /* 0x00040006220c7984 */ /* 0x000e620008000c00 */
[----:B------:R-:W-:Y:S01]  /*0790*/  FFMA R44, R19, R21, R44 ;  /* 0x00000015132c7223 */ /* 0x000fe2000000002c */
[-C--:B------:R-:W-:Y:S01]  /*07a0*/  FFMA R39, R16, R23.reuse, R39 ;  /* 0x0000001710277223 */ /* 0x080fe20000000027 */
[-C--:B------:R-:W-:Y:S01]  /*07b0*/  FFMA R38, R17, R23.reuse, R38 ;  /* 0x0000001711267223 */ /* 0x080fe20000000026 */
[-C--:B------:R-:W-:Y:S01]  /*07c0*/  FFMA R41, R18, R23.reuse, R41 ;  /* 0x0000001712297223 */ /* 0x080fe20000000029 */
[----:B------:R-:W-:-:S02]  /*07d0*/  FFMA R40, R19, R23, R40 ;  /* 0x0000001713287223 */ /* 0x000fc40000000028 */
[----:B------:R-:W-:Y:S01]  /*07e0*/  LDS.128 R16, [R35+UR8+0x500] ;  /* 0x0005000823107984 */ /* 0x000fe20008000c00 */
        /* <DEDUP_REMOVED lines=8> */
[-C--:B------:R-:W-:Y:S01]  /*0870*/  FFMA R49, R24, R29.reuse, R49 ;  /* 0x0000001d18317223 */ /* 0x080fe20000000031 */
        /* <DEDUP_REMOVED lines=8> */
[-C--:B-1----:R-:W-:Y:S01]  /*0900*/  FFMA R53, R8, R12.reuse, R53 ;  /* 0x0000000c08357223 */ /* 0x082fe20000000035 */
[CC--:B------:R-:W-:Y:S01]  /*0910*/  FFMA R52, R9.reuse, R12.reuse, R52 ;  /* 0x0000000c09347223 */ /* 0x0c0fe20000000034 */
[----:B------:R-:W-:Y:S01]  /*0920*/  FFMA R51, R10, R12, R51 ;  /* 0x0000000c0a337223 */ /* 0x000fe20000000033 */
        /* <DEDUP_REMOVED lines=32> */
[----:B------:R-:W-:-:S02]  /*0b30*/  FFMA R40, R19, R23, R40 ;  /* 0x0000001713287223 */ /* 0x000fc40000000028 */
[----:B------:R-:W-:Y:S01]  /*0b40*/  LDS.128 R16, [R35+UR8+0x800] ;  /* 0x0008000823107984 */ /* 0x000fe20008000c00 */
        /* <DEDUP_REMOVED lines=9> */
[----:B------:R-:W1:Y:S01]  /*0be0*/  LDS.128 R20, [R34+UR6+0x800] ;  /* 0x0008000622147984 */ /* 0x000e620008000c00 */
        /* <DEDUP_REMOVED lines=87> */
[C---:B------:R-:W-:Y:S01]  /*1160*/  FFMA R22, R19.reuse, R22, R14 ;  /* 0x0000001613167223 */ /* 0x040fe2000000000e */
[-C--:B------:R-:W-:Y:S01]  /*1170*/  FFMA R44, R19, R21.reuse, R44 ;  /* 0x00000015132c7223 */ /* 0x080fe2000000002c */
[----:B------:R-:W0:Y:S01]  /*1180*/  LDS.128 R12, [R34+UR6+0xd00] ;  /* 0x000d0006220c7984 */ /* 0x000e220008000c00 */
[-C--:B------:R-:W-:Y:S01]  /*1190*/  FFMA R49, R16, R21.reuse, R49 ;  /* 0x0000001510317223 */ /* 0x080fe20000000031 */
[CC--:B------:R-:W-:Y:S01]  /*11a0*/  FFMA R48, R17.reuse, R21.reuse, R48 ;  /* 0x0000001511307223 */ /* 0x0c0fe20000000030 */
[----:B------:R-:W-:Y:S01]  /*11b0*/  FFMA R43, R18, R21, R43 ;  /* 0x00000015122b7223 */ /* 0x000fe2000000002b */
[-C--:B------:R-:W-:Y:S01]  /*11c0*/  FFMA R39, R16, R23.reuse, R39 ;  /* 0x0000001710277223 */ /* 0x080fe20000000027 */
[-C--:B------:R-:W-:Y:S01]  /*11d0*/  FFMA R38, R17, R23.reuse, R38 ;  /* 0x0000001711267223 */ /* 0x080fe20000000026 */
[-C--:B------:R-:W-:Y:S01]  /*11e0*/  FFMA R41, R18, R23.reuse, R41 ;  /* 0x0000001712297223 */ /* 0x080fe20000000029 */
[----:B------:R-:W-:-:S02]  /*11f0*/  FFMA R40, R19, R23, R40 ;  /* 0x0000001713287223 */ /* 0x000fc40000000028 */
[----:B------:R-:W-:Y:S01]  /*1200*/  LDS.128 R16, [R35+UR8+0xe00] ;  /* 0x000e000823107984 */ /* 0x000fe20008000c00 */
[-C--:B-1----:R-:W-:Y:S01]  /*1210*/  FFMA R53, R24, R28.reuse, R53 ;  /* 0x0000001c18357223 */ /* 0x082fe20000000035 */
[-C--:B------:R-:W-:Y:S01]  /*1220*/  FFMA R52, R25, R28.reuse, R52 ;  /* 0x0000001c19347223 */ /* 0x080fe20000000034 */
[-C--:B------:R-:W-:Y:S01]  /*1230*/  FFMA R51, R26, R28.reuse, R51 ;  /* 0x0000001c1a337223 */ /* 0x080fe20000000033 */
[C---:B------:R-:W-:Y:S01]  /*1240*/  FFMA R28, R27.reuse, R28, R20 ;  /* 0x0000001c1b1c7223 */ /* 0x040fe20000000014 */
[CC--:B------:R-:W-:Y:S01]  /*1250*/  FFMA R46, R27.reuse, R29.reuse, R44 ;  /* 0x0000001d1b2e7223 */ /* 0x0c0fe2000000002c */
[-C--:B------:R-:W-:Y:S01]  /*1260*/  FFMA R44, R27, R30.reuse, R22 ;  /* 0x0000001e1b2c7223 */ /* 0x080fe20000000016 */
[-C--:B------:R-:W-:Y:S01]  /*1270*/  FFMA R49, R24, R29.reuse, R49 ;  /* 0x0000001d18317223 */ /* 0x080fe20000000031 */
[----:B------:R-:W1:Y:S01]  /*1280*/  LDS.128 R20, [R34+UR6+0xe00] ;  /* 0x000e000622147984 */ /* 0x000e620008000c00 */
[CC--:B------:R-:W-:Y:S01]  /*1290*/  FFMA R48, R25.reuse, R29.reuse, R48 ;  /* 0x0000001d19307223 */ /* 0x0c0fe20000000030 */
[----:B------:R-:W-:Y:S01]  /*12a0*/  FFMA R43, R26, R29, R43 ;  /* 0x0000001d1a2b7223 */ /* 0x000fe2000000002b */
        /* <DEDUP_REMOVED lines=8> */
[-C--:B0-----:R-:W-:Y:S01]  /*1330*/  FFMA R53, R8, R12.reuse, R53 ;  /* 0x0000000c08357223 */ /* 0x081fe20000000035 */
[-C--:B------:R-:W-:Y:S01]  /*1340*/  FFMA R52, R9, R12.reuse, R52 ;  /* 0x0000000c09347223 */ /* 0x080fe20000000034 */
[-C--:B------:R-:W-:Y:S01]  /*1350*/  FFMA R51, R10, R12.reuse, R51 ;  /* 0x0000000c0a337223 */ /* 0x080fe20000000033 */
[C---:B------:R-:W-:Y:S01]  /*1360*/  FFMA R12, R11.reuse, R12, R28 ;  /* 0x0000000c0b0c7223 */ /* 0x040fe2000000001c */
[-C--:B------:R-:W-:Y:S01]  /*1370*/  FFMA R46, R11, R13.reuse, R46 ;  /* 0x0000000d0b2e7223 */ /* 0x080fe2000000002e */
[----:B------:R-:W0:Y:S01]  /*1380*/  LDS.128 R28, [R34+UR6+0xf00] ;  /* 0x000f0006221c7984 */ /* 0x000e220008000c00 */
[-C--:B------:R-:W-:Y:S01]  /*1390*/  FFMA R47, R8, R14.reuse, R47 ;  /* 0x0000000e082f7223 */ /* 0x080fe2000000002f */
[CC--:B------:R-:W-:Y:S01]  /*13a0*/  FFMA R42, R9.reuse, R14.reuse, R42 ;  /* 0x0000000e092a7223 */ /* 0x0c0fe2000000002a */
[-C--:B------:R-:W-:Y:S01]  /*13b0*/  FFMA R45, R10, R14.reuse, R45 ;  /* 0x0000000e0a2d7223 */ /* 0x080fe2000000002d */
[-C--:B------:R-:W-:Y:S01]  /*13c0*/  FFMA R49, R8, R13.reuse, R49 ;  /* 0x0000000d08317223 */ /* 0x080fe20000000031 */
[-C--:B------:R-:W-:Y:S01]  /*13d0*/  FFMA R48, R9, R13.reuse, R48 ;  /* 0x0000000d09307223 */ /* 0x080fe20000000030 */
[----:B------:R-:W-:Y:S01]  /*13e0*/  FFMA R43, R10, R13, R43 ;  /* 0x0000000d0a2b7223 */ /* 0x000fe2000000002b */
[----:B------:R-:W-:Y:S01]  /*13f0*/  FFMA R44, R11, R14, R44 ;  /* 0x0000000e0b2c7223 */ /* 0x000fe2000000002c */
[-C--:B------:R-:W-:Y:S01]  /*1400*/  FFMA R39, R8, R15.reuse, R39 ;  /* 0x0000000f08277223 */ /* 0x080fe20000000027 */
[-C--:B------:R-:W-:Y:S01]  /*1410*/  FFMA R38, R9, R15.reuse, R38 ;  /* 0x0000000f09267223 */ /* 0x080fe20000000026 */
[-C--:B------:R-:W-:Y:S01]  /*1420*/  FFMA R41, R10, R15.reuse, R41 ;  /* 0x0000000f0a297223 */ /* 0x080fe20000000029 */
[----:B------:R-:W-:Y:S01]  /*1430*/  FFMA R40, R11, R15, R40 ;  /* 0x0000000f0b287223 */ /* 0x000fe20000000028 */
[----:B------:R-:W-:Y:S01]  /*1440*/  SHF.L.U32 R13, R3, 0x4, RZ ;  /* 0x00000004030d7819 */ /* 0x000fe200000006ff */
[-C--:B-1----:R-:W-:Y:S01]  /*1450*/  FFMA R46, R19, R21.reuse, R46 ;  /* 0x00000015132e7223 */ /* 0x082fe2000000002e */
[-C--:B------:R-:W-:Y:S01]  /*1460*/  FFMA R47, R16, R22.reuse, R47 ;  /* 0x00000016102f7223 */ /* 0x080fe2000000002f */
[CC--:B------:R-:W-:Y:S01]  /*1470*/  FFMA R42, R17.reuse, R22.reuse, R42 ;  /* 0x00000016112a7223 */ /* 0x0c0fe2000000002a */
[----:B------:R-:W-:Y:S01]  /*1480*/  FFMA R45, R18, R22, R45 ;  /* 0x00000016122d7223 */ /* 0x000fe2000000002d */
[-C--:B------:R-:W-:Y:S01]  /*1490*/  FFMA R53, R16, R20.reuse, R53 ;  /* 0x0000001410357223 */ /* 0x080fe20000000035 */
[-C--:B------:R-:W-:Y:S01]  /*14a0*/  FFMA R52, R17, R20.reuse, R52 ;  /* 0x0000001411347223 */ /* 0x080fe20000000034 */
[-C--:B------:R-:W-:Y:S01]  /*14b0*/  FFMA R51, R18, R20.reuse, R51 ;  /* 0x0000001412337223 */ /* 0x080fe20000000033 */
[----:B------:R-:W-:Y:S01]  /*14c0*/  FFMA R12, R19, R20, R12 ;  /* 0x00000014130c7223 */ /* 0x000fe2000000000c */
        /* <DEDUP_REMOVED lines=8> */
[----:B------:R-:W-:-:S04]  /*1550*/  IMAD.WIDE R36, R13, 0x4, R36 ;  /* 0x000000040d247825 */ /* 0x000fc800078e0224 */
[-C--:B0-----:R-:W-:Y:S01]  /*1560*/  FFMA R44, R27, R29.reuse, R46 ;  /* 0x0000001d1b2c7223 */ /* 0x081fe2000000002e */
[-C--:B------:R-:W-:Y:S01]  /*1570*/  FFMA R53, R24, R28.reuse, R53 ;  /* 0x0000001c18357223 */ /* 0x080fe20000000035 */
[-C--:B------:R-:W-:Y:S01]  /*1580*/  FFMA R52, R25, R28.reuse, R52 ;  /* 0x0000001c19347223 */ /* 0x080fe20000000034 */
[-C--:B------:R-:W-:Y:S01]  /*1590*/  FFMA R51, R26, R28.reuse, R51 ;  /* 0x0000001c1a337223 */ /* 0x080fe20000000033 */
[----:B------:R-:W-:Y:S01]  /*15a0*/  FFMA R50, R27, R28, R12 ;  /* 0x0000001c1b327223 */ /* 0x000fe2000000000c */
        /* <DEDUP_REMOVED lines=11> */
[----:B------:R-:W-:Y:S06]  /*1660*/  BAR.SYNC.DEFER_BLOCKING 0x0 ;  /* 0x0000000000007b1d */ /* 0x000fec0000010000 */
[----:B------:R-:W-:Y:S05]  /*1670*/  @!P0 BRA `(.L_x_1) ;  /* 0xffffffec00308947 */ /* 0x000fea000383ffff */
.L_x_0:
[----:B------:R-:W0:Y:S01]  /*1680*/  LDC R3, c[0x0][0x380] ;  /* 0x0000e000ff037b82 */ /* 0x000e220000000800 */
[----:B------:R-:W1:Y:S01]  /*1690*/  LDCU.64 UR6, c[0x0][0x3a8] ;  /* 0x00007500ff0677ac */ /* 0x000e620008000a00 */
[----:B------:R-:W-:Y:S02]  /*16a0*/  LOP3.LUT R33, R33, 0xfc, RZ, 0xc0, !PT ;  /* 0x000000fc21217812 */ /* 0x000fe400078ec0ff */
[----:B------:R-:W-:Y:S01]  /*16b0*/  LOP3.LUT R0, R32, 0x3c, RZ, 0xc0, !PT ;  /* 0x0000003c20007812 */ /* 0x000fe200078ec0ff */
[----:B------:R-:W2:Y:S04]  /*16c0*/  LDCU UR4, c[0x0][0x3a0] ;  /* 0x00007400ff0477ac */ /* 0x000ea80008000800 */
[----:B0-----:R-:W-:Y:S02]  /*16d0*/  IMAD R0, R33, R3, R0 ;  /* 0x0000000321007224 */ /* 0x001fe400078e0200 */
[----:B------:R-:W-:Y:S01]  /*16e0*/  IMAD R7, R3, UR5, R7 ;  /* 0x0000000503077c24 */ /* 0x000fe2000f8e0207 */
[----:B------:R-:W0:Y:S02]  /*16f0*/  LDCU UR5, c[0x0][0x38c] ;  /* 0x00007180ff0577ac */ /* 0x000e240008000800 */
[----:B------:R-:W-:-:S02]  /*1700*/  SHF.R.S32.HI R2, RZ, 0x1f, R0 ;  /* 0x0000001fff027819 */ /* 0x000fc40000011400 */
[----:B------:R-:W-:-:S04]  /*1710*/  IADD3 R0, P0, PT, R7, R0, RZ ;  /* 0x0000000007007210 */ /* 0x000fc80007f1e0ff */
[----:B------:R-:W-:Y:S02]  /*1720*/  LEA.HI.X.SX32 R7, R7, R2, 0x1, P0 ;  /* 0x0000000207077211 */ /* 0x000fe400000f0eff */
[----:B-1----:R-:W-:-:S04]  /*1730*/  LEA R24, P0, R0, UR6, 0x2 ;  /* 0x0000000600187c11 */ /* 0x002fc8000f8010ff */
[----:B------:R-:W-:-:S03]  /*1740*/  LEA.HI.X R25, R0, UR7, R7, 0x2, P0 ;  /* 0x0000000700197c11 */ /* 0x000fc600080f1407 */
[C---:B------:R-:W-:Y:S02]  /*1750*/  IMAD.WIDE R22, R3.reuse, 0x4, R24 ;  /* 0x0000000403167825 */ /* 0x040fe400078e0218 */
[----:B------:R-:W2:Y:S04]  /*1760*/  LDG.E.128 R4, desc[UR10][R24.64] ;  /* 0x0000000a18047981 */ /* 0x000ea8000c1e1d00 */
[----:B------:R-:W3:Y:S01]  /*1770*/  LDG.E.128 R8, desc[UR10][R22.64] ;  /* 0x0000000a16087981 */ /* 0x000ee2000c1e1d00 */
[----:B------:R-:W-:-:S05]  /*1780*/  IMAD.WIDE R20, R3, 0x4, R22 ;  /* 0x0000000403147825 */ /* 0x000fca00078e0216 */
[----:B------:R-:W4:Y:S01]  /*1790*/  LDG.E.128 R12, desc[UR10][R20.64] ;  /* 0x0000000a140c7981 */ /* 0x000f22000c1e1d00 */
[----:B------:R-:W-:-:S05]  /*17a0*/  IMAD.WIDE R2, R3, 0x4, R20 ;  /* 0x0000000403027825 */ /* 0x000fca00078e0214 */
[----:B------:R-:W5:Y:S01]  /*17b0*/  LDG.E.128 R16, desc[UR10][R2.64] ;  /* 0x0000000a02107981 */ /* 0x000f62000c1e1d00 */
[----:B--2---:R-:W-:Y:S01]  /*17c0*/  FMUL R4, R4, UR4 ;  /* 0x0000000404047c20 */ /* 0x004fe20008400000 */
[----:B------:R-:W-:Y:S01]  /*17d0*/  FMUL R5, R5, UR4 ;  /* 0x0000000405057c20 */ /* 0x000fe20008400000 */
[----:B------:R-:W-:Y:S01]  /*17e0*/  FMUL R6, R6, UR4 ;  /* 0x0000000406067c20 */ /* 0x000fe20008400000 */
[----:B------:R-:W-:Y:S01]  /*17f0*/  FMUL R7, R7, UR4 ;  /* 0x0000000407077c20 */ /* 0x000fe20008400000 */
[----:B---3--:R-:W-:Y:S01]  /*1800*/  FMUL R8, R8, UR4 ;  /* 0x0000000408087c20 */ /* 0x008fe20008400000 */
[----:B------:R-:W-:Y:S01]  /*1810*/  FMUL R9, R9, UR4 ;  /* 0x0000000409097c20 */ /* 0x000fe20008400000 */
[----:B------:R-:W-:Y:S01]  /*1820*/  FMUL R10, R10, UR4 ;  /* 0x000000040a0a7c20 */ /* 0x000fe20008400000 */
[----:B------:R-:W-:Y:S01]  /*1830*/  FMUL R11, R11, UR4 ;  /* 0x000000040b0b7c20 */ /* 0x000fe20008400000 */
[----:B0-----:R-:W-:Y:S01]  /*1840*/  FFMA R4, R53, UR5, R4 ;  /* 0x0000000535047c23 */ /* 0x001fe20008000004 */
[----:B----4-:R-:W-:Y:S01]  /*1850*/  FMUL R12, R12, UR4 ;  /* 0x000000040c0c7c20 */ /* 0x010fe20008400000 */
[----:B------:R-:W-:Y:S01]  /*1860*/  FMUL R13, R13, UR4 ;  /* 0x000000040d0d7c20 */ /* 0x000fe20008400000 */
[----:B------:R-:W-:Y:S01]  /*1870*/  FMUL R14, R14, UR4 ;  /* 0x000000040e0e7c20 */ /* 0x000fe20008400000 */
[----:B------:R-:W-:Y:S01]  /*1880*/  FMUL R15, R15, UR4 ;  /* 0x000000040f0f7c20 */ /* 0x000fe20008400000 */
[----:B------:R-:W-:Y:S01]  /*1890*/  FFMA R5, R52, UR5, R5 ;  /* 0x0000000534057c23 */ /* 0x000fe20008000005 */
[----:B------:R-:W-:Y:S01]  /*18a0*/  FFMA R6, R51, UR5, R6 ;  /* 0x0000000533067c23 */ /* 0x000fe20008000006 */
[----:B-----5:R-:W-:Y:S01]  /*18b0*/  FMUL R16, R16, UR4 ;  /* 0x0000000410107c20 */ /* 0x020fe20008400000 */
[----:B------:R-:W-:Y:S01]  /*18c0*/  FMUL R17, R17, UR4 ;  /* 0x0000000411117c20 */ /* 0x000fe20008400000 */
[----:B------:R-:W-:Y:S01]  /*18d0*/  FMUL R18, R18, UR4 ;  /* 0x0000000412127c20 */ /* 0x000fe20008400000 */
[----:B------:R-:W-:Y:S01]  /*18e0*/  FMUL R19, R19, UR4 ;  /* 0x0000000413137c20 */ /* 0x000fe20008400000 */
[----:B------:R-:W-:Y:S01]  /*18f0*/  FFMA R7, R50, UR5, R7 ;  /* 0x0000000532077c23 */ /* 0x000fe20008000007 */
        /* <DEDUP_REMOVED lines=12> */
[----:B------:R-:W-:Y:S04]  /*19c0*/  STG.E.128 desc[UR10][R24.64], R4 ;  /* 0x0000000418007986 */ /* 0x000fe8000c101d0a */
[----:B------:R-:W-:Y:S04]  /*19d0*/  STG.E.128 desc[UR10][R22.64], R8 ;  /* 0x0000000816007986 */ /* 0x000fe8000c101d0a */
[----:B------:R-:W-:Y:S04]  /*19e0*/  STG.E.128 desc[UR10][R20.64], R12 ;  /* 0x0000000c14007986 */ /* 0x000fe8000c101d0a */
[----:B------:R-:W-:Y:S01]  /*19f0*/  STG.E.128 desc[UR10][R2.64], R16 ;  /* 0x0000001002007986 */ /* 0x000fe2000c101d0a */
[----:B------:R-:W-:Y:S05]  /*1a00*/  EXIT ;  /* 0x000000000000794d */ /* 0x000fea0003800000 */
.L_x_2:
[----:B------:R-:W-:-:S00]  /*1a10*/  BRA `(.L_x_2) ;  /* 0xfffffffc00fc7947 */ /* 0x000fc0000383ffff */
[----:B------:R-:W-:-:S00]  /*1a20*/  NOP ;  /* 0x0000000000007918 */ /* 0x000fc00000000000 */
        /* <DEDUP_REMOVED lines=13> */
.L_x_9:


//--------------------- .text._Z12naive_matmuliiifPKfS0_fPf --------------------------
	.section	.text._Z12naive_matmuliiifPKfS0_fPf,"ax",@progbits
	.align	128
        .global         _Z12naive_matmuliiifPKfS0_fPf
        .type           _Z12naive_matmuliiifPKfS0_fPf,@function
        .size           _Z12naive_matmuliiifPKfS0_fPf,(.L_x_10 - _Z12naive_matmuliiifPKfS0_fPf)
        .other          _Z12naive_matmuliiifPKfS0_fPf,@"STO_CUDA_ENTRY STV_DEFAULT"
_Z12naive_matmuliiifPKfS0_fPf:
.text._Z12naive_matmuliiifPKfS0_fPf:
[----:B------:R-:W-:Y:S01]  /*0000*/  LDC R1, c[0x0][0x37c] ;  /* 0x0000df00ff017b82 */ /* 0x000fe20000000800 */
[----:B------:R-:W0:Y:S07]  /*0010*/  S2R R6, SR_CTAID.Y ;  /* 0x0000000000067919 */ /* 0x000e2e0000002600 */
[----:B------:R-:W1:Y:S01]  /*0020*/  S2UR UR5, SR_CTAID.X ;  /* 0x00000000000579c3 */ /* 0x000e620000002500 */
[----:B------:R-:W2:Y:S01]  /*0030*/  LDCU UR6, c[0x0][0x388] ;  /* 0x00007100ff0677ac */ /* 0x000ea20008000800 */
[----:B------:R-:W-:Y:S01]  /*0040*/  IMAD.MOV.U32 R11, RZ, RZ, RZ ;  /* 0x000000ffff0b7224 */ /* 0x000fe200078e00ff */
[----:B------:R-:W3:Y:S01]  /*0050*/  S2R R0, SR_TID.X ;  /* 0x0000000000007919 */ /* 0x000ee20000002100 */
[----:B------:R-:W4:Y:S01]  /*0060*/  LDCU.64 UR10, c[0x0][0x358] ;  /* 0x00006b00ff0a77ac */ /* 0x000f220008000a00 */
[----:B------:R-:W3:Y:S03]  /*0070*/  S2R R3, SR_TID.Y ;  /* 0x0000000000037919 */ /* 0x000ee60000002200 */
[----:B------:R-:W5:Y:S01]  /*0080*/  LDC R5, c[0x0][0x380] ;  /* 0x0000e000ff057b82 */ /* 0x000f620000000800 */
[----:B--2---:R-:W-:-:S02]  /*0090*/  UISETP.GE.AND UP0, UPT, UR6, 0x1, UPT ;  /* 0x000000010600788c */ /* 0x004fc4000bf06270 */
[----:B-1----:R-:W-:Y:S01]  /*00a0*/  USHF.L.U32 UR5, UR5, 0x5, URZ ;  /* 0x0000000505057899 */ /* 0x002fe200080006ff */
[----:B0-----:R-:W-:-:S05]  /*00b0*/  IMAD.SHL.U32 R6, R6, 0x20, RZ ;  /* 0x0000002006067824 */ /* 0x001fca00078e00ff */
[----:B-----5:R-:W-:Y:S01]  /*00c0*/  IMAD R4, R6, R5, UR5 ;  /* 0x0000000506047e24 */ /* 0x020fe2000f8e0205 */
[----:B---34-:R-:W-:Y:S06]  /*00d0*/  BRA.U !UP0, `(.L_x_3) ;  /* 0x0000000d080c7547 */ /* 0x018fec000b800000 */
[----:B------:R-:W-:Y:S02]  /*00e0*/  UISETP.GE.U32.AND UP1, UPT, UR6, 0x8, UPT ;  /* 0x000000080600788c */ /* 0x000fe4000bf26070 */
[----:B------:R-:W-:Y:S01]  /*00f0*/  IMAD R6, R6, UR6, RZ ;  /* 0x0000000606067c24 */ /* 0x000fe2000f8e02ff */
[----:B------:R-:W-:Y:S02]  /*0100*/  ULOP3.LUT UR7, UR6, 0x7, URZ, 0xc0, !UPT ;  /* 0x0000000706077892 */ /* 0x000fe4000f8ec0ff */
[----:B------:R-:W-:Y:S01]  /*0110*/  IMAD R7, R3, UR6, RZ ;  /* 0x0000000603077c24 */ /* 0x000fe2000f8e02ff */
[----:B------:R-:W-:Y:S01]  /*0120*/  USHF.R.S32.HI UR9, URZ, 0x1f, UR5 ;  /* 0x0000001fff097899 */ /* 0x000fe20008011405 */
[----:B------:R-:W-:Y:S01]  /*0130*/  IMAD.MOV.U32 R11, RZ, RZ, RZ ;  /* 0x000000ffff0b7224 */ /* 0x000fe200078e00ff */
[----:B------:R-:W-:Y:S01]  /*0140*/  SHF.R.S32.HI R8, RZ, 0x1f, R6 ;  /* 0x0000001fff087819 */ /* 0x000fe20000011406 */
[----:B------:R-:W-:Y:S01]  /*0150*/  UISETP.NE.AND UP0, UPT, UR7, URZ, UPT ;  /* 0x000000ff0700728c */ /* 0x000fe2000bf05270 */
[----:B------:R-:W-:Y:S01]  /*0160*/  UMOV UR4, URZ ;  /* 0x000000ff00047c82 */ /* 0x000fe20008000000 */
[----:B------:R-:W-:Y:S09]  /*0170*/  BRA.U !UP1, `(.L_x_4) ;  /* 0x0000000509687547 */ /* 0x000ff2000b800000 */
[----:B------:R-:W0:Y:S01]  /*0180*/  LDCU.64 UR12, c[0x0][0x398] ;  /* 0x00007300ff0c77ac */ /* 0x000e220008000a00 */
[----:B------:R-:W-:Y:S01]  /*0190*/  IADD3 R23, P0, PT, R6, R7, RZ ;  /* 0x0000000706177210 */ /* 0x000fe20007f1e0ff */
[C-C-:B------:R-:W-:Y:S01]  /*01a0*/  IMAD R9, R5.reuse, 0x7, R0.reuse ;  /* 0x0000000705097824 */ /* 0x140fe200078e0200 */
[----:B------:R-:W-:Y:S01]  /*01b0*/  ULOP3.LUT UR4, UR6, 0x7ffffff8, URZ, 0xc0, !UPT ;  /* 0x7ffffff806047892 */ /* 0x000fe2000f8ec0ff */
[C---:B------:R-:W-:Y:S02]  /*01c0*/  IMAD R10, R5.reuse, 0x6, R0 ;  /* 0x00000006050a7824 */ /* 0x040fe400078e0200 */
[----:B------:R-:W-:Y:S01]  /*01d0*/  IMAD.X R2, RZ, RZ, R8, P0 ;  /* 0x000000ffff027224 */ /* 0x000fe200000e0608 */
[----:B------:R-:W-:Y:S01]  /*01e0*/  UIADD3 UR8, UPT, UPT, -UR4, URZ, URZ ;  /* 0x000000ff04087290 */ /* 0x000fe2000fffe1ff */
[C-C-:B------:R-:W-:Y:S02]  /*01f0*/  IMAD R12, R5.reuse, 0x5, R0.reuse ;  /* 0x00000005050c7824 */ /* 0x140fe400078e0200 */
[----:B------:R-:W-:-:S02]  /*0200*/  IMAD R22, R5, 0x4, R0 ;  /* 0x0000000405167824 */ /* 0x000fc400078e0200 */
[C-C-:B------:R-:W-:Y:S02]  /*0210*/  IMAD R24, R5.reuse, 0x3, R0.reuse ;  /* 0x0000000305187824 */ /* 0x140fe400078e0200 */
[----:B------:R-:W-:Y:S02]  /*0220*/  IMAD R26, R5, 0x2, R0 ;  /* 0x00000002051a7824 */ /* 0x000fe400078e0200 */
[----:B------:R-:W-:Y:S01]  /*0230*/  IMAD.IADD R28, R0, 0x1, R5 ;  /* 0x00000001001c7824 */ /* 0x000fe200078e0205 */
[----:B0-----:R-:W-:Y:S01]  /*0240*/  LEA R13, P0, R23, UR12, 0x2 ;  /* 0x0000000c170d7c11 */ /* 0x001fe2000f8010ff */
[----:B------:R-:W-:-:S03]  /*0250*/  IMAD.MOV.U32 R11, RZ, RZ, RZ ;  /* 0x000000ffff0b7224 */ /* 0x000fc600078e00ff */
[----:B------:R-:W-:Y:S01]  /*0260*/  LEA.HI.X R23, R23, UR13, R2, 0x2, P0 ;  /* 0x0000000d17177c11 */ /* 0x000fe200080f1402 */
[----:B------:R-:W-:Y:S01]  /*0270*/  IMAD.MOV.U32 R2, RZ, RZ, R0 ;  /* 0x000000ffff027224 */ /* 0x000fe200078e0000 */
[----:B------:R-:W-:Y:S01]  /*0280*/  IADD3 R13, P0, PT, R13, 0x10, RZ ;  /* 0x000000100d0d7810 */ /* 0x000fe20007f1e0ff */
[----:B------:R-:W0:Y:S04]  /*0290*/  LDCU.64 UR12, c[0x0][0x390] ;  /* 0x00007200ff0c77ac */ /* 0x000e280008000a00 */
[----:B------:R-:W-:-:S08]  /*02a0*/  IMAD.X R23, RZ, RZ, R23, P0 ;  /* 0x000000ffff177224 */ /* 0x000fd000000e0617 */
.L_x_5:
[----:B------:R-:W-:Y:S02]  /*02b0*/  IADD3 R14, P0, PT, R2, UR5, RZ ;  /* 0x00000005020e7c10 */ /* 0x000fe4000ff1e0ff */
[----:B------:R-:W-:Y:S02]  /*02c0*/  IADD3 R18, P1, PT, R28, UR5, RZ ;  /* 0x000000051c127c10 */ /* 0x000fe4000ff3e0ff */
[----:B------:R-:W-:Y:S02]  /*02d0*/  LEA.HI.X.SX32 R15, R2, UR9, 0x1, P0 ;  /* 0x00000009020f7c11 */ /* 0x000fe400080f0eff */
[----:B0-----:R-:W-:Y:S02]  /*02e0*/  LEA R16, P0, R14, UR12, 0x2 ;  /* 0x0000000c0e107c11 */ /* 0x001fe4000f8010ff */
[----:B------:R-:W-:Y:S02]  /*02f0*/  LEA.HI.X.SX32 R19, R28, UR9, 0x1, P1 ;  /* 0x000000091c137c11 */ /* 0x000fe400088f0eff */
[----:B------:R-:W-:Y:S01]  /*0300*/  LEA.HI.X R17, R14, UR13, R15, 0x2, P0 ;  /* 0x0000000d0e117c11 */ /* 0x000fe200080f140f */
[----:B------:R-:W-:Y:S01]  /*0310*/  IMAD.MOV.U32 R14, RZ, RZ, R13 ;  /* 0x000000ffff0e7224 */ /* 0x000fe200078e000d */
[----:B------:R-:W-:Y:S01]  /*0320*/  LEA R20, P1, R18, UR12, 0x2 ;  /* 0x0000000c12147c11 */ /* 0x000fe2000f8210ff */
[----:B------:R-:W-:-:S02]  /*0330*/  IMAD.MOV.U32 R15, RZ, RZ, R23 ;  /* 0x000000ffff0f7224 */ /* 0x000fc400078e0017 */
[----:B------:R-:W2:Y:S01]  /*0340*/  LDG.E R16, desc[UR10][R16.64] ;  /* 0x0000000a10107981 */ /* 0x000ea2000c1e1900 */
[----:B------:R-:W-:-:S03]  /*0350*/  LEA.HI.X R21, R18, UR13, R19, 0x2, P1 ;  /* 0x0000000d12157c11 */ /* 0x000fc600088f1413 */
[----:B------:R-:W2:Y:S04]  /*0360*/  LDG.E R13, desc[UR10][R14.64+-0x10] ;  /* 0xfffff00a0e0d7981 */ /* 0x000ea8000c1e1900 */
[----:B------:R-:W3:Y:S04]  /*0370*/  LDG.E R20, desc[UR10][R20.64] ;  /* 0x0000000a14147981 */ /* 0x000ee8000c1e1900 */
[----:B------:R-:W3:Y:S01]  /*0380*/  LDG.E R18, desc[UR10][R14.64+-0xc] ;  /* 0xfffff40a0e127981 */ /* 0x000ee2000c1e1900 */
[----:B------:R-:W-:-:S04]  /*0390*/  IADD3 R19, P0, PT, R26, UR5, RZ ;  /* 0x000000051a137c10 */ /* 0x000fc8000ff1e0ff */
[----:B------:R-:W-:Y:S02]  /*03a0*/  LEA.HI.X.SX32 R23, R26, UR9, 0x1, P0 ;  /* 0x000000091a177c11 */ /* 0x000fe400080f0eff */
[----:B------:R-:W-:-:S04]  /*03b0*/  IADD3 R25, P1, PT, R24, UR5, RZ ;  /* 0x0000000518197c10 */ /* 0x000fc8000ff3e0ff */
[----:B------:R-:W-:Y:S01]  /*03c0*/  LEA.HI.X.SX32 R27, R24, UR9, 0x1, P1 ;  /* 0x00000009181b7c11 */ /* 0x000fe200088f0eff */
[----:B--2---:R-:W-:Y:S01]  /*03d0*/  FFMA R11, R16, R13, R11 ;  /* 0x0000000d100b7223 */ /* 0x004fe2000000000b */
[----:B------:R-:W-:-:S04]  /*03e0*/  LEA R16, P0, R19, UR12, 0x2 ;  /* 0x0000000c13107c11 */ /* 0x000fc8000f8010ff */
[----:B------:R-:W-:Y:S02]  /*03f0*/  LEA.HI.X R17, R19, UR13, R23, 0x2, P0 ;  /* 0x0000000d13117c11 */ /* 0x000fe400080f1417 */
[----:B------:R-:W-:Y:S01]  /*0400*/  IADD3 R13, P2, PT, R22, UR5, RZ ;  /* 0x00000005160d7c10 */ /* 0x000fe2000ff5e0ff */
[----:B---3--:R-:W-:Y:S01]  /*0410*/  FFMA R11, R20, R18, R11 ;  /* 0x00000012140b7223 */ /* 0x008fe2000000000b */
[C---:B------:R-:W-:Y:S01]  /*0420*/  LEA R18, P1, R25.reuse, UR12, 0x2 ;  /* 0x0000000c19127c11 */ /* 0x040fe2000f8210ff */
[----:B------:R-:W2:Y:S04]  /*0430*/  LDG.E R16, desc[UR10][R16.64] ;  /* 0x0000000a10107981 */ /* 0x000ea8000c1e1900 */
[----:B------:R-:W2:Y:S01]  /*0440*/  LDG.E R23, desc[UR10][R14.64+-0x8] ;  /* 0xfffff80a0e177981 */ /* 0x000ea2000c1e1900 */
[----:B------:R-:W-:-:S02]  /*0450*/  LEA.HI.X R19, R25, UR13, R27, 0x2, P1 ;  /* 0x0000000d19137c11 */ /* 0x000fc400088f141b */
[----:B------:R-:W-:Y:S01]  /*0460*/  LEA.HI.X.SX32 R21, R22, UR9, 0x1, P2 ;  /* 0x0000000916157c11 */ /* 0x000fe200090f0eff */
[----:B------:R-:W3:Y:S01]  /*0470*/  LDG.E R27, desc[UR10][R14.64] ;  /* 0x0000000a0e1b7981 */ /* 0x000ee2000c1e1900 */
[----:B------:R-:W-:-:S03]  /*0480*/  LEA R20, P0, R13, UR12, 0x2 ;  /* 0x0000000c0d147c11 */ /* 0x000fc6000f8010ff */
[----:B------:R0:W4:Y:S01]  /*0490*/  LDG.E R18, desc[UR10][R18.64] ;  /* 0x0000000a12127981 */ /* 0x000122000c1e1900 */
[----:B------:R-:W-:-:S03]  /*04a0*/  LEA.HI.X R21, R13, UR13, R21, 0x2, P0 ;  /* 0x0000000d0d157c11 */ /* 0x000fc600080f1415 */
[----:B------:R-:W4:Y:S04]  /*04b0*/  LDG.E R13, desc[UR10][R14.64+-0x4] ;  /* 0xfffffc0a0e0d7981 */ /* 0x000f28000c1e1900 */
[----:B------:R-:W3:Y:S01]  /*04c0*/  LDG.E R20, desc[UR10][R20.64] ;  /* 0x0000000a14147981 */ /* 0x000ee2000c1e1900 */
[----:B------:R-:W-:-:S04]  /*04d0*/  IADD3 R25, P1, PT, R10, UR5, RZ ;  /* 0x000000050a197c10 */ /* 0x000fc8000ff3e0ff */
[----:B0-----:R-:W-:Y:S01]  /*04e0*/  LEA.HI.X.SX32 R19, R10, UR9, 0x1, P1 ;  /* 0x000000090a137c11 */ /* 0x001fe200088f0eff */
[----:B--2---:R-:W-:Y:S01]  /*04f0*/  FFMA R11, R16, R23, R11 ;  /* 0x00000017100b7223 */ /* 0x004fe2000000000b */
[----:B------:R-:W-:-:S04]  /*0500*/  IADD3 R23, P0, PT, R12, UR5, RZ ;  /* 0x000000050c177c10 */ /* 0x000fc8000ff1e0ff */
[----:B------:R-:W-:Y:S02]  /*0510*/  LEA.HI.X.SX32 R17, R12, UR9, 0x1, P0 ;  /* 0x000000090c117c11 */ /* 0x000fe400080f0eff */
[----:B------:R-:W-:-:S04]  /*0520*/  LEA R16, P0, R23, UR12, 0x2 ;  /* 0x0000000c17107c11 */ /* 0x000fc8000f8010ff */
[----:B------:R-:W-:Y:S01]  /*0530*/  LEA.HI.X R17, R23, UR13, R17, 0x2, P0 ;  /* 0x0000000d17117c11 */ /* 0x000fe200080f1411 */
[----:B----4-:R-:W-:Y:S01]  /*0540*/  FFMA R11, R18, R13, R11 ;  /* 0x0000000d120b7223 */ /* 0x010fe2000000000b */
[----:B------:R-:W-:Y:S01]  /*0550*/  LEA R18, P1, R25, UR12, 0x2 ;  /* 0x0000000c19127c11 */ /* 0x000fe2000f8210ff */
[----:B------:R-:W2:Y:S01]  /*0560*/  LDG.E R23, desc[UR10][R14.64+0x4] ;  /* 0x0000040a0e177981 */ /* 0x000ea2000c1e1900 */
[----:B------:R-:W-:Y:S01]  /*0570*/  IADD3 R13, P2, PT, R9, UR5, RZ ;  /* 0x00000005090d7c10 */ /* 0x000fe2000ff5e0ff */
[----:B---3--:R-:W-:Y:S01]  /*0580*/  FFMA R11, R20, R27, R11 ;  /* 0x0000001b140b7223 */ /* 0x008fe2000000000b */
[----:B------:R-:W-:Y:S01]  /*0590*/  LEA.HI.X R19, R25, UR13, R19, 0x2, P1 ;  /* 0x0000000d19137c11 */ /* 0x000fe200088f1413 */
[----:B------:R-:W2:Y:S01]  /*05a0*/  LDG.E R16, desc[UR10][R16.64] ;  /* 0x0000000a10107981 */ /* 0x000ea2000c1e1900 */
[----:B------:R-:W-:Y:S02]  /*05b0*/  LEA.HI.X.SX32 R21, R9, UR9, 0x1, P2 ;  /* 0x0000000909157c11 */ /* 0x000fe400090f0eff */
[C---:B------:R-:W-:Y:S01]  /*05c0*/  LEA R20, P0, R13.reuse, UR12, 0x2 ;  /* 0x0000000c0d147c11 */ /* 0x040fe2000f8010ff */
[----:B------:R-:W3:Y:S03]  /*05d0*/  LDG.E R18, desc[UR10][R18.64] ;  /* 0x0000000a12127981 */ /* 0x000ee6000c1e1900 */
[----:B------:R-:W-:Y:S01]  /*05e0*/  LEA.HI.X R21, R13, UR13, R21, 0x2, P0 ;  /* 0x0000000d0d157c11 */ /* 0x000fe200080f1415 */
[----:B------:R-:W3:Y:S04]  /*05f0*/  LDG.E R25, desc[UR10][R14.64+0x8] ;  /* 0x0000080a0e197981 */ /* 0x000ee8000c1e1900 */
[----:B------:R-:W4:Y:S04]  /*0600*/  LDG.E R20, desc[UR10][R20.64] ;  /* 0x0000000a14147981 */ /* 0x000f28000c1e1900 */
[----:B------:R-:W4:Y:S01]  /*0610*/  LDG.E R27, desc[UR10][R14.64+0xc] ;  /* 0x00000c0a0e1b7981 */ /* 0x000f22000c1e1900 */
[----:B------:R-:W-:-:S04]  /*0620*/  UIADD3 UR8, UPT, UPT, UR8, 0x8, URZ ;  /* 0x0000000808087890 */ /* 0x000fc8000fffe0ff */
[----:B------:R-:W-:Y:S01]  /*0630*/  UISETP.NE.AND UP1, UPT, UR8, URZ, UPT ;  /* 0x000000ff0800728c */ /* 0x000fe2000bf25270 */
[----:B------:R-:W-:Y:S01]  /*0640*/  IADD3 R13, P0, PT, R14, 0x20, RZ ;  /* 0x000000200e0d7810 */ /* 0x000fe20007f1e0ff */
[C---:B------:R-:W-:Y:S02]  /*0650*/  IMAD R2, R5.reuse, 0x8, R2 ;  /* 0x0000000805027824 */ /* 0x040fe400078e0202 */
[C---:B------:R-:W-:Y:S02]  /*0660*/  IMAD R9, R5.reuse, 0x8, R9 ;  /* 0x0000000805097824 */ /* 0x040fe400078e0209 */
[C---:B------:R-:W-:Y:S02]  /*0670*/  IMAD R10, R5.reuse, 0x8, R10 ;  /* 0x00000008050a7824 */ /* 0x040fe400078e020a */
[C---:B------:R-:W-:Y:S02]  /*0680*/  IMAD R12, R5.reuse, 0x8, R12 ;  /* 0x00000008050c7824 */ /* 0x040fe400078e020c */
[----:B------:R-:W-:-:S02]  /*0690*/  IMAD R22, R5, 0x8, R22 ;  /* 0x0000000805167824 */ /* 0x000fc400078e0216 */
[C---:B------:R-:W-:Y:S02]  /*06a0*/  IMAD R24, R5.reuse, 0x8, R24 ;  /* 0x0000000805187824 */ /* 0x040fe400078e0218 */
[C---:B------:R-:W-:Y:S02]  /*06b0*/  IMAD R26, R5.reuse, 0x8, R26 ;  /* 0x00000008051a7824 */ /* 0x040fe400078e021a */
[----:B------:R-:W-:Y:S02]  /*06c0*/  IMAD R28, R5, 0x8, R28 ;  /* 0x00000008051c7824 */ /* 0x000fe400078e021c */
[----:B--2---:R-:W-:Y:S01]  /*06d0*/  FFMA R11, R16, R23, R11 ;  /* 0x00000017100b7223 */ /* 0x004fe2000000000b */
[----:B------:R-:W-:-:S03]  /*06e0*/  IMAD.X R23, RZ, RZ, R15, P0 ;  /* 0x000000ffff177224 */ /* 0x000fc600000e060f */
[----:B---3--:R-:W-:-:S04]  /*06f0*/  FFMA R11, R18, R25, R11 ;  /* 0x00000019120b7223 */ /* 0x008fc8000000000b */
[----:B----4-:R-:W-:Y:S01]  /*0700*/  FFMA R11, R20, R27, R11 ;  /* 0x0000001b140b7223 */ /* 0x010fe2000000000b */
[----:B------:R-:W-:Y:S06]  /*0710*/  BRA.U UP1, `(.L_x_5) ;  /* 0xfffffff901e47547 */ /* 0x000fec000b83ffff */
.L_x_4:
[----:B------:R-:W-:Y:S05]  /*0720*/  BRA.U !UP0, `(.L_x_3) ;  /* 0x0000000508787547 */ /* 0x000fea000b800000 */
[----:B------:R-:W-:Y:S02]  /*0730*/  UISETP.GE.U32.AND UP0, UPT, UR7, 0x4, UPT ;  /* 0x000000040700788c */ /* 0x000fe4000bf06070 */
[----:B------:R-:W-:-:S04]  /*0740*/  ULOP3.LUT UR8, UR6, 0x3, URZ, 0xc0, !UPT ;  /* 0x0000000306087892 */ /* 0x000fc8000f8ec0ff */
[----:B------:R-:W-:-:S03]  /*0750*/  UISETP.NE.AND UP1, UPT, UR8, URZ, UPT ;  /* 0x000000ff0800728c */ /* 0x000fc6000bf25270 */
[----:B------:R-:W-:Y:S08]  /*0760*/  BRA.U !UP0, `(.L_x_6) ;  /* 0x0000000108ac7547 */ /* 0x000ff0000b800000 */
[----:B------:R-:W0:Y:S01]  /*0770*/  LDCU.128 UR12, c[0x0][0x390] ;  /* 0x00007200ff0c77ac */ /* 0x000e220008000c00 */
[----:B------:R-:W-:Y:S01]  /*0780*/  IMAD R2, R5, UR4, R0 ;  /* 0x0000000405027c24 */ /* 0x000fe2000f8e0200 */
[----:B------:R-:W-:Y:S01]  /*0790*/  IADD3 R13, P0, P1, R6, UR4, R7 ;  /* 0x00000004060d7c10 */ /* 0x000fe2000f91e007 */
[----:B------:R-:W-:Y:S02]  /*07a0*/  VIADD R9, R7, UR4 ;  /* 0x0000000407097c36 */ /* 0x000fe40008000000 */
[----:B------:R-:W-:Y:S01]  /*07b0*/  IMAD.IADD R10, R2, 0x1, R5 ;  /* 0x00000001020a7824 */ /* 0x000fe200078e0205 */
[----:B------:R-:W-:Y:S02]  /*07c0*/  IADD3.X R14, PT, PT, R8, RZ, RZ, P0, P1 ;  /* 0x000000ff080e7210 */ /* 0x000fe400007e24ff */
[----:B------:R-:W-:Y:S02]  /*07d0*/  IADD3 R15, P2, PT, R6, R9, RZ ;  /* 0x00000009060f7210 */ /* 0x000fe40007f5e0ff */
[----:B------:R-:W-:-:S02]  /*07e0*/  IADD3 R17, P1, PT, R2, UR5, RZ ;  /* 0x0000000502117c10 */ /* 0x000fc4000ff3e0ff */
[----:B------:R-:W-:Y:S01]  /*07f0*/  IADD3 R9, P3, PT, R10, UR5, RZ ;  /* 0x000000050a097c10 */ /* 0x000fe2000ff7e0ff */
[----:B------:R-:W-:Y:S01]  /*0800*/  IMAD.X R16, RZ, RZ, R8, P2 ;  /* 0x000000ffff107224 */ /* 0x000fe200010e0608 */
[----:B------:R-:W-:Y:S02]  /*0810*/  LEA.HI.X.SX32 R20, R2, UR9, 0x1, P1 ;  /* 0x0000000902147c11 */ /* 0x000fe400088f0eff */
[C---:B------:R-:W-:Y:S01]  /*0820*/  LEA.HI.X.SX32 R2, R10.reuse, UR9, 0x1, P3 ;  /* 0x000000090a027c11 */ /* 0x040fe200098f0eff */
[----:B------:R-:W-:Y:S01]  /*0830*/  IMAD.IADD R10, R10, 0x1, R5 ;  /* 0x000000010a0a7824 */ /* 0x000fe200078e0205 */
[----:B0-----:R-:W-:Y:S02]  /*0840*/  LEA R12, P0, R13, UR14, 0x2 ;  /* 0x0000000e0d0c7c11 */ /* 0x001fe4000f8010ff */
[----:B------:R-:W-:Y:S02]  /*0850*/  LEA R18, P1, R17, UR12, 0x2 ;  /* 0x0000000c11127c11 */ /* 0x000fe4000f8210ff */
[----:B------:R-:W-:-:S02]  /*0860*/  LEA.HI.X R13, R13, UR15, R14, 0x2, P0 ;  /* 0x0000000f0d0d7c11 */ /* 0x000fc400080f140e */
[----:B------:R-:W-:Y:S02]  /*0870*/  LEA R22, P0, R15, UR14, 0x2 ;  /* 0x0000000e0f167c11 */ /* 0x000fe4000f8010ff */
[----:B------:R-:W-:Y:S02]  /*0880*/  LEA R14, P2, R9, UR12, 0x2 ;  /* 0x0000000c090e7c11 */ /* 0x000fe4000f8410ff */
[----:B------:R-:W-:Y:S02]  /*0890*/  LEA.HI.X R23, R15, UR15, R16, 0x2, P0 ;  /* 0x0000000f0f177c11 */ /* 0x000fe400080f1410 */
[----:B------:R-:W-:Y:S02]  /*08a0*/  LEA.HI.X R19, R17, UR13, R20, 0x2, P1 ;  /* 0x0000000d11137c11 */ /* 0x000fe400088f1414 */
[----:B------:R-:W-:Y:S01]  /*08b0*/  LEA.HI.X R15, R9, UR13, R2, 0x2, P2 ;  /* 0x0000000d090f7c11 */ /* 0x000fe200090f1402 */
[C---:B------:R-:W-:Y:S01]  /*08c0*/  IMAD.IADD R2, R10.reuse, 0x1, R5 ;  /* 0x000000010a027824 */ /* 0x040fe200078e0205 */
[C---:B------:R-:W-:Y:S01]  /*08d0*/  IADD3 R17, P0, PT, R10.reuse, UR5, RZ ;  /* 0x000000050a117c10 */ /* 0x040fe2000ff1e0ff */
[----:B------:R-:W2:Y:S03]  /*08e0*/  LDG.E R22, desc[UR10][R22.64] ;  /* 0x0000000a16167981 */ /* 0x000ea6000c1e1900 */
[----:B------:R-:W-:Y:S01]  /*08f0*/  LEA.HI.X.SX32 R10, R10, UR9, 0x1, P0 ;  /* 0x000000090a0a7c11 */ /* 0x000fe200080f0eff */
[----:B------:R-:W2:Y:S01]  /*0900*/  LDG.E R18, desc[UR10][R18.64] ;  /* 0x0000000a12127981 */ /* 0x000ea2000c1e1900 */
[----:B------:R-:W-:-:S02]  /*0910*/  LEA R16, P0, R17, UR12, 0x2 ;  /* 0x0000000c11107c11 */ /* 0x000fc4000f8010ff */
[C---:B------:R-:W-:Y:S01]  /*0920*/  IADD3 R9, P1, PT, R2.reuse, UR5, RZ ;  /* 0x0000000502097c10 */ /* 0x040fe2000ff3e0ff */
[----:B------:R-:W3:Y:S01]  /*0930*/  LDG.E R15, desc[UR10][R14.64] ;  /* 0x0000000a0e0f7981 */ /* 0x000ee2000c1e1900 */
[----:B------:R-:W-:Y:S02]  /*0940*/  LEA.HI.X R17, R17, UR13, R10, 0x2, P0 ;  /* 0x0000000d11117c11 */ /* 0x000fe400080f140a */
[C---:B------:R-:W-:Y:S02]  /*0950*/  LEA R20, P0, R9.reuse, UR12, 0x2 ;  /* 0x0000000c09147c11 */ /* 0x040fe4000f8010ff */
[----:B------:R-:W-:Y:S02]  /*0960*/  LEA.HI.X.SX32 R10, R2, UR9, 0x1, P1 ;  /* 0x00000009020a7c11 */ /* 0x000fe400088f0eff */
[----:B------:R-:W3:Y:S02]  /*0970*/  LDG.E R2, desc[UR10][R12.64+0x4] ;  /* 0x0000040a0c027981 */ /* 0x000ee4000c1e1900 */
[----:B------:R-:W-:-:S02]  /*0980*/  LEA.HI.X R21, R9, UR13, R10, 0x2, P0 ;  /* 0x0000000d09157c11 */ /* 0x000fc400080f140a */
[----:B------:R-:W4:Y:S04]  /*0990*/  LDG.E R17, desc[UR10][R16.64] ;  /* 0x0000000a10117981 */ /* 0x000f28000c1e1900 */
[----:B------:R-:W4:Y:S04]  /*09a0*/  LDG.E R9, desc[UR10][R12.64+0x8] ;  /* 0x0000080a0c097981 */ /* 0x000f28000c1e1900 */
[----:B------:R-:W5:Y:S04]  /*09b0*/  LDG.E R10, desc[UR10][R12.64+0xc] ;  /* 0x00000c0a0c0a7981 */ /* 0x000f68000c1e1900 */
[----:B------:R-:W5:Y:S01]  /*09c0*/  LDG.E R21, desc[UR10][R20.64] ;  /* 0x0000000a14157981 */ /* 0x000f62000c1e1900 */
[----:B------:R-:W-:Y:S01]  /*09d0*/  UIADD3 UR4, UPT, UPT, UR4, 0x4, URZ ;  /* 0x0000000404047890 */ /* 0x000fe2000fffe0ff */
[----:B--2---:R-:W-:-:S04]  /*09e0*/  FFMA R18, R18, R22, R11 ;  /* 0x0000001612127223 */ /* 0x004fc8000000000b */
[----:B---3--:R-:W-:-:S04]  /*09f0*/  FFMA R2, R15, R2, R18 ;  /* 0x000000020f027223 */ /* 0x008fc80000000012 */
[----:B----4-:R-:W-:-:S04]  /*0a00*/  FFMA R2, R17, R9, R2 ;  /* 0x0000000911027223 */ /* 0x010fc80000000002 */
[----:B-----5:R-:W-:-:S07]  /*0a10*/  FFMA R11, R21, R10, R2 ;  /* 0x0000000a150b7223 */ /* 0x020fce0000000002 */
.L_x_6:
[----:B------:R-:W-:Y:S05]  /*0a20*/  BRA.U !UP1, `(.L_x_3) ;  /* 0x0000000109b87547 */ /* 0x000fea000b800000 */
[----:B------:R-:W-:Y:S02]  /*0a30*/  UISETP.NE.AND UP0, UPT, UR8, 0x1, UPT ;  /* 0x000000010800788c */ /* 0x000fe4000bf05270 */
[----:B------:R-:W-:-:S04]  /*0a40*/  ULOP3.LUT UR6, UR6, 0x1, URZ, 0xc0, !UPT ;  /* 0x0000000106067892 */ /* 0x000fc8000f8ec0ff */
[----:B------:R-:W-:-:S03]  /*0a50*/  UISETP.NE.U32.AND UP1, UPT, UR6, 0x1, UPT ;  /* 0x000000010600788c */ /* 0x000fc6000bf25070 */
[----:B------:R-:W-:Y:S08]  /*0a60*/  BRA.U !UP0, `(.L_x_7) ;  /* 0x00000001086c7547 */ /* 0x000ff0000b800000 */
[----:B------:R-:W0:Y:S01]  /*0a70*/  LDCU.128 UR12, c[0x0][0x390] ;  /* 0x00007200ff0c77ac */ /* 0x000e220008000c00 */
[----:B------:R-:W-:Y:S01]  /*0a80*/  VIADD R9, R7, UR4 ;  /* 0x0000000407097c36 */ /* 0x000fe20008000000 */
[----:B------:R-:W-:Y:S01]  /*0a90*/  IADD3 R20, P2, P3, R6, UR4, R7 ;  /* 0x0000000406147c10 */ /* 0x000fe2000fb5e007 */
[----:B------:R-:W-:-:S03]  /*0aa0*/  IMAD R2, R5, UR4, R0 ;  /* 0x0000000405027c24 */ /* 0x000fc6000f8e0200 */
[----:B------:R-:W-:Y:S01]  /*0ab0*/  IADD3 R9, P0, PT, R6, R9, RZ ;  /* 0x0000000906097210 */ /* 0x000fe20007f1e0ff */
[----:B------:R-:W-:Y:S01]  /*0ac0*/  IMAD.IADD R13, R2, 0x1, R5 ;  /* 0x00000001020d7824 */ /* 0x000fe200078e0205 */
[----:B------:R-:W-:-:S03]  /*0ad0*/  IADD3.X R21, PT, PT, R8, RZ, RZ, P2, P3 ;  /* 0x000000ff08157210 */ /* 0x000fc600017e64ff */
[----:B------:R-:W-:Y:S01]  /*0ae0*/  IMAD.X R10, RZ, RZ, R8, P0 ;  /* 0x000000ffff0a7224 */ /* 0x000fe200000e0608 */
[C---:B0-----:R-:W-:Y:S02]  /*0af0*/  LEA R14, P0, R9.reuse, UR14, 0x2 ;  /* 0x0000000e090e7c11 */ /* 0x041fe4000f8010ff */
[----:B------:R-:W-:Y:S02]  /*0b00*/  LEA R12, P1, R20, UR14, 0x2 ;  /* 0x0000000e140c7c11 */ /* 0x000fe4000f8210ff */
[----:B------:R-:W-:Y:S02]  /*0b10*/  LEA.HI.X R15, R9, UR15, R10, 0x2, P0 ;  /* 0x0000000f090f7c11 */ /* 0x000fe400080f140a */
[C---:B------:R-:W-:Y:S02]  /*0b20*/  IADD3 R9, P4, PT, R2.reuse, UR5, RZ ;  /* 0x0000000502097c10 */ /* 0x040fe4000ff9e0ff */
[----:B------:R-:W-:Y:S01]  /*0b30*/  IADD3 R10, P0, PT, R13, UR5, RZ ;  /* 0x000000050d0a7c10 */ /* 0x000fe2000ff1e0ff */
[----:B------:R-:W2:Y:S01]  /*0b40*/  LDG.E R14, desc[UR10][R14.64] ;  /* 0x0000000a0e0e7981 */ /* 0x000ea2000c1e1900 */
[----:B------:R-:W-:-:S02]  /*0b50*/  LEA.HI.X.SX32 R2, R2, UR9, 0x1, P4 ;  /* 0x0000000902027c11 */ /* 0x000fc4000a0f0eff */
[----:B------:R-:W-:Y:S02]  /*0b60*/  LEA R18, P2, R9, UR12, 0x2 ;  /* 0x0000000c09127c11 */ /* 0x000fe4000f8410ff */
[----:B------:R-:W-:Y:S02]  /*0b70*/  LEA R16, P3, R10, UR12, 0x2 ;  /* 0x0000000c0a107c11 */ /* 0x000fe4000f8610ff */
[----:B------:R-:W-:Y:S02]  /*0b80*/  LEA.HI.X.SX32 R17, R13, UR9, 0x1, P0 ;  /* 0x000000090d117c11 */ /* 0x000fe400080f0eff */
[----:B------:R-:W-:Y:S02]  /*0b90*/  LEA.HI.X R19, R9, UR13, R2, 0x2, P2 ;  /* 0x0000000d09137c11 */ /* 0x000fe400090f1402 */
[----:B------:R-:W-:Y:S02]  /*0ba0*/  LEA.HI.X R13, R20, UR15, R21, 0x2, P1 ;  /* 0x0000000f140d7c11 */ /* 0x000fe400088f1415 */
[----:B------:R-:W-:Y:S01]  /*0bb0*/  LEA.HI.X R17, R10, UR13, R17, 0x2, P3 ;  /* 0x0000000d0a117c11 */ /* 0x000fe200098f1411 */
[----:B------:R-:W2:Y:S04]  /*0bc0*/  LDG.E R18, desc[UR10][R18.64] ;  /* 0x0000000a12127981 */ /* 0x000ea8000c1e1900 */
[----:B------:R-:W3:Y:S04]  /*0bd0*/  LDG.E R12, desc[UR10][R12.64+0x4] ;  /* 0x0000040a0c0c7981 */ /* 0x000ee8000c1e1900 */
[----:B------:R-:W3:Y:S01]  /*0be0*/  LDG.E R16, desc[UR10][R16.64] ;  /* 0x0000000a10107981 */ /* 0x000ee2000c1e1900 */
[----:B------:R-:W-:Y:S01]  /*0bf0*/  UIADD3 UR4, UPT, UPT, UR4, 0x2, URZ ;  /* 0x0000000204047890 */ /* 0x000fe2000fffe0ff */
[----:B--2---:R-:W-:-:S04]  /*0c00*/  FFMA R11, R18, R14, R11 ;  /* 0x0000000e120b7223 */ /* 0x004fc8000000000b */
[----:B---3--:R-:W-:-:S07]  /*0c10*/  FFMA R11, R16, R12, R11 ;  /* 0x0000000c100b7223 */ /* 0x008fce000000000b */
.L_x_7:
[----:B------:R-:W-:Y:S05]  /*0c20*/  BRA.U UP1, `(.L_x_3) ;  /* 0x0000000101387547 */ /* 0x000fea000b800000 */
[----:B------:R-:W0:Y:S01]  /*0c30*/  LDCU.128 UR12, c[0x0][0x390] ;  /* 0x00007200ff0c77ac */ /* 0x000e220008000c00 */
[----:B------:R-:W-:Y:S02]  /*0c40*/  VIADD R7, R7, UR4 ;  /* 0x0000000407077c36 */ /* 0x000fe40008000000 */
[----:B------:R-:W-:-:S03]  /*0c50*/  IMAD R2, R5, UR4, R0 ;  /* 0x0000000405027c24 */ /* 0x000fc6000f8e0200 */
[----:B------:R-:W-:Y:S02]  /*0c60*/  IADD3 R7, P2, PT, R6, R7, RZ ;  /* 0x0000000706077210 */ /* 0x000fe40007f5e0ff */
[----:B------:R-:W-:-:S03]  /*0c70*/  IADD3 R9, P0, PT, R2, UR5, RZ ;  /* 0x0000000502097c10 */ /* 0x000fc6000ff1e0ff */
[----:B------:R-:W-:Y:S01]  /*0c80*/  IMAD.X R8, RZ, RZ, R8, P2 ;  /* 0x000000ffff087224 */ /* 0x000fe200010e0608 */
[----:B------:R-:W-:Y:S02]  /*0c90*/  LEA.HI.X.SX32 R2, R2, UR9, 0x1, P0 ;  /* 0x0000000902027c11 */ /* 0x000fe400080f0eff */
[----:B0-----:R-:W-:Y:S02]  /*0ca0*/  LEA R12, P3, R7, UR14, 0x2 ;  /* 0x0000000e070c7c11 */ /* 0x001fe4000f8610ff */
[----:B------:R-:W-:Y:S02]  /*0cb0*/  LEA R6, P1, R9, UR12, 0x2 ;  /* 0x0000000c09067c11 */ /* 0x000fe4000f8210ff */
[----:B------:R-:W-:Y:S02]  /*0cc0*/  LEA.HI.X R13, R7, UR15, R8, 0x2, P3 ;  /* 0x0000000f070d7c11 */ /* 0x000fe400098f1408 */
[----:B------:R-:W-:-:S03]  /*0cd0*/  LEA.HI.X R7, R9, UR13, R2, 0x2, P1 ;  /* 0x0000000d09077c11 */ /* 0x000fc600088f1402 */
[----:B------:R-:W2:Y:S04]  /*0ce0*/  LDG.E R12, desc[UR10][R12.64] ;  /* 0x0000000a0c0c7981 */ /* 0x000ea8000c1e1900 */
[----:B------:R-:W2:Y:S02]  /*0cf0*/  LDG.E R6, desc[UR10][R6.64] ;  /* 0x0000000a06067981 */ /* 0x000ea4000c1e1900 */
[----:B--2---:R-:W-:-:S07]  /*0d00*/  FFMA R11, R6, R12, R11 ;  /* 0x0000000c060b7223 */ /* 0x004fce000000000b */
.L_x_3:
[----:B------:R-:W0:Y:S01]  /*0d10*/  LDCU.64 UR4, c[0x0][0x3a8] ;  /* 0x00007500ff0477ac */ /* 0x000e220008000a00 */
[----:B------:R-:W-:-:S05]  /*0d20*/  IMAD R3, R3, R5, R0 ;  /* 0x0000000503037224 */ /* 0x000fca00078e0200 */
[----:B------:R-:W-:Y:S02]  /*0d30*/  SHF.R.S32.HI R5, RZ, 0x1f, R3 ;  /* 0x0000001fff057819 */ /* 0x000fe40000011403 */
[----:B------:R-:W-:-:S04]  /*0d40*/  IADD3 R3, P0, PT, R4, R3, RZ ;  /* 0x0000000304037210 */ /* 0x000fc80007f1e0ff */
[----:B------:R-:W-:Y:S02]  /*0d50*/  LEA.HI.X.SX32 R4, R4, R5, 0x1, P0 ;  /* 0x0000000504047211 */ /* 0x000fe400000f0eff */
[C---:B0-----:R-:W-:Y:S01]  /*0d60*/  LEA R2, P0, R3.reuse, UR4, 0x2 ;  /* 0x0000000403027c11 */ /* 0x041fe2000f8010ff */
[----:B------:R-:W0:Y:S03]  /*0d70*/  LDCU UR4, c[0x0][0x3a0] ;  /* 0x00007400ff0477ac */ /* 0x000e260008000800 */
[----:B------:R-:W-:Y:S01]  /*0d80*/  LEA.HI.X R3, R3, UR5, R4, 0x2, P0 ;  /* 0x0000000503037c11 */ /* 0x000fe200080f1404 */
[----:B------:R-:W1:Y:S04]  /*0d90*/  LDCU UR5, c[0x0][0x38c] ;  /* 0x00007180ff0577ac */ /* 0x000e680008000800 */
[----:B------:R-:W0:Y:S02]  /*0da0*/  LDG.E R0, desc[UR10][R2.64] ;  /* 0x0000000a02007981 */ /* 0x000e24000c1e1900 */
[----:B0-----:R-:W-:-:S04]  /*0db0*/  FMUL R0, R0, UR4 ;  /* 0x0000000400007c20 */ /* 0x001fc80008400000 */
[----:B-1----:R-:W-:-:S05]  /*0dc0*/  FFMA R11, R11, UR5, R0 ;  /* 0x000000050b0b7c23 */ /* 0x002fca0008000000 */
[----:B------:R-:W-:Y:S01]  /*0dd0*/  STG.E desc[UR10][R2.64], R11 ;  /* 0x0000000b02007986 */ /* 0x000fe2000c10190a */
[----:B------:R-:W-:Y:S05]  /*0de0*/  EXIT ;  /* 0x000000000000794d */ /* 0x000fea0003800000 */
.L_x_8:
        /* <DEDUP_REMOVED lines=9> */
.L_x_10:


//--------------------- .nv.shared._Z14gemm_submat4x4iiifPKfS0_fPf --------------------------
	.section	.nv.shared._Z14gemm_submat4x4iiifPKfS0_fPf,"aw",@nobits
	.sectionflags	@""
	.align	4
.nv.shared._Z14gemm_submat4x4iiifPKfS0_fPf:
	.zero		9216


//--------------------- .nv.shared.reserved.0     --------------------------
	.section	.nv.shared.reserved.0,"aw",@nobits
	.weak		__nv_reservedSMEM_offset_0_alias
	.size		__nv_reservedSMEM_offset_0_alias, 0, 64
	.other		__nv_reservedSMEM_offset_0_alias,@"STO_CUDA_RESERVED_SHARED STV_DEFAULT"
__nv_reservedSMEM_offset_0_alias:
	.zero		0
	.zero		64


//--------------------- .nv.constant0._Z14gemm_submat4x4iiifPKfS0_fPf --------------------------
	.section	.nv.constant0._Z14gemm_submat4x4iiifPKfS0_fPf,"a",@progbits
	.sectionflags	@""
	.align	4
.nv.constant0._Z14gemm_submat4x4iiifPKfS0_fPf:
	.zero		944


//--------------------- .nv.constant0._Z12naive_matmuliiifPKfS0_fPf --------------------------
	.section	.nv.constant0._Z12naive_matmuliiifPKfS0_fPf,"a",@progbits
	.sectionflags	@""
	.align	4
.nv.constant0._Z12naive_matmuliiifPKfS0_fPf:
	.zero		944


//--------------------- SYMBOLS --------------------------

	.type		.nv.reservedSmem.offset0,@object
	.size		.nv.reservedSmem.offset0,0x4
	.type		.nv.reservedSmem.cap,@object
	.size		.nv.reservedSmem.cap,0x4
